	.target	sm_90a

	.elftype	@"ET_EXEC"


//--------------------- .note.nv.tkinfo           --------------------------
	.section	.note.nv.tkinfo,"",@"SHT_NOTE"
	.sectionflags	@"SHF_NOTE_NV_TKINFO"
	.tkinfo
        /*0018*/ 	.word	0x00000002
        /*0030*/ 	.string	""
        /*0030*/ 	.string	"ptxas"
        /*0030*/ 	.string	"Cuda compilation tools, release 13.0, V13.0.88"
        /*0030*/ 	.string	"Build cuda_13.0.r13.0/compiler.36424714_0"
        /*0030*/ 	.string	"-arch sm_90a -m 64 "



//--------------------- .note.nv.cuinfo           --------------------------
	.section	.note.nv.cuinfo,"",@"SHT_NOTE"
	.sectionflags	@"SHF_NOTE_NV_CUINFO"
        /*0018*/ 	.short	0x0002
        /*001a*/ 	.short	0x005a
        /*001c*/ 	.short	0x0082
	.zero		2


//--------------------- .nv.info                  --------------------------
	.section	.nv.info,"",@"SHT_CUDA_INFO"
	.align	4


	//----- nvinfo : EIATTR_REGCOUNT
	.align		4
        /*0000*/ 	.byte	0x04, 0x2f
        /*0002*/ 	.short	(.L_15 - .L_14)
	.align		4
.L_14:
        /*0004*/ 	.word	index@(_ZN7cutlass13device_kernelINS_4gemm6kernel13GemmUniversalIN4cute5tupleIJiiiiEEENS1_10collective13CollectiveMmaINS1_34MainloopSm90TmaGmmaWarpSpecializedILi4ENS5_IJNS4_1CILi1EEESB_SB_EEENS1_35KernelTmaWarpSpecializedCooperativeEEENS5_IJNSA_ILi256EEESF_NSA_ILi128EEEEEENS_10bfloat16_tENS5_IJlSB_lEEESI_SJ_NS4_8TiledMMAINS4_8MMA_AtomIJNS4_4SM904GMMA28MMA_64x256x16_F32BF16BF16_SSILNSN_5MajorE0ELSP_0ELNSN_7ScaleInE1ELSQ_1EEEEEENS4_6LayoutINS5_IJNSA_ILi2EEESB_SB_EEENS5_IJSB_NSA_ILi0EEESW_EEEEENS5_IJNS4_10UnderscoreESZ_SZ_EEEEENS4_13SM90_TMA_LOADENS4_14ComposedLayoutINS4_7SwizzleILi3ELi4ELi3EEENS4_18smem_ptr_flag_bitsILi16EEENST_INS5_IJNSA_ILi8EEENSA_ILi64EEEEEENS5_IJS19_SB_EEEEEEEvNS4_8identityES12_S1D_vS1E_EENS_8epilogue10collective6detail29Sm90TmaWarpSpecializedAdapterINS1H_15DefaultEpilogueISI_SJ_SJ_NS1G_6thread17LinearCombinationISI_Li1EffLNS1L_9ScaleType4KindE0ELNS_15FloatRoundStyleE2ESI_EENS1_15EpilogueDefaultEEEEEvvEEEEvNT_6ParamsE)
        /*0008*/ 	.word	0x000000a8


	//----- nvinfo : EIATTR_FRAME_SIZE
	.align		4
.L_15:
        /*000c*/ 	.byte	0x04, 0x11
        /*000e*/ 	.short	(.L_17 - .L_16)
	.align		4
.L_16:
        /*0010*/ 	.word	index@(_ZN7cutlass13device_kernelINS_4gemm6kernel13GemmUniversalIN4cute5tupleIJiiiiEEENS1_10collective13CollectiveMmaINS1_34MainloopSm90TmaGmmaWarpSpecializedILi4ENS5_IJNS4_1CILi1EEESB_SB_EEENS1_35KernelTmaWarpSpecializedCooperativeEEENS5_IJNSA_ILi256EEESF_NSA_ILi128EEEEEENS_10bfloat16_tENS5_IJlSB_lEEESI_SJ_NS4_8TiledMMAINS4_8MMA_AtomIJNS4_4SM904GMMA28MMA_64x256x16_F32BF16BF16_SSILNSN_5MajorE0ELSP_0ELNSN_7ScaleInE1ELSQ_1EEEEEENS4_6LayoutINS5_IJNSA_ILi2EEESB_SB_EEENS5_IJSB_NSA_ILi0EEESW_EEEEENS5_IJNS4_10UnderscoreESZ_SZ_EEEEENS4_13SM90_TMA_LOADENS4_14ComposedLayoutINS4_7SwizzleILi3ELi4ELi3EEENS4_18smem_ptr_flag_bitsILi16EEENST_INS5_IJNSA_ILi8EEENSA_ILi64EEEEEENS5_IJS19_SB_EEEEEEEvNS4_8identityES12_S1D_vS1E_EENS_8epilogue10collective6detail29Sm90TmaWarpSpecializedAdapterINS1H_15DefaultEpilogueISI_SJ_SJ_NS1G_6thread17LinearCombinationISI_Li1EffLNS1L_9ScaleType4KindE0ELNS_15FloatRoundStyleE2ESI_EENS1_15EpilogueDefaultEEEEEvvEEEEvNT_6ParamsE)
        /*0014*/ 	.word	0x00000cf0


	//----- nvinfo : EIATTR_MIN_STACK_SIZE
	.align		4
.L_17:
        /*0018*/ 	.byte	0x04, 0x12
        /*001a*/ 	.short	(.L_19 - .L_18)
	.align		4
.L_18:
        /*001c*/ 	.word	index@(_ZN7cutlass13device_kernelINS_4gemm6kernel13GemmUniversalIN4cute5tupleIJiiiiEEENS1_10collective13CollectiveMmaINS1_34MainloopSm90TmaGmmaWarpSpecializedILi4ENS5_IJNS4_1CILi1EEESB_SB_EEENS1_35KernelTmaWarpSpecializedCooperativeEEENS5_IJNSA_ILi256EEESF_NSA_ILi128EEEEEENS_10bfloat16_tENS5_IJlSB_lEEESI_SJ_NS4_8TiledMMAINS4_8MMA_AtomIJNS4_4SM904GMMA28MMA_64x256x16_F32BF16BF16_SSILNSN_5MajorE0ELSP_0ELNSN_7ScaleInE1ELSQ_1EEEEEENS4_6LayoutINS5_IJNSA_ILi2EEESB_SB_EEENS5_IJSB_NSA_ILi0EEESW_EEEEENS5_IJNS4_10UnderscoreESZ_SZ_EEEEENS4_13SM90_TMA_LOADENS4_14ComposedLayoutINS4_7SwizzleILi3ELi4ELi3EEENS4_18smem_ptr_flag_bitsILi16EEENST_INS5_IJNSA_ILi8EEENSA_ILi64EEEEEENS5_IJS19_SB_EEEEEEEvNS4_8identityES12_S1D_vS1E_EENS_8epilogue10collective6detail29Sm90TmaWarpSpecializedAdapterINS1H_15DefaultEpilogueISI_SJ_SJ_NS1G_6thread17LinearCombinationISI_Li1EffLNS1L_9ScaleType4KindE0ELNS_15FloatRoundStyleE2ESI_EENS1_15EpilogueDefaultEEEEEvvEEEEvNT_6ParamsE)
        /*0020*/ 	.word	0x00000cf0
.L_19:


//--------------------- .nv.compat                --------------------------
	.section	.nv.compat,"",@"SHT_CUDA_COMPAT_INFO"
	.align	4
        /*0000*/ 	.byte	0x02, 0x09, 0x01, 0x00, 0x02, 0x02, 0x04, 0x00, 0x02, 0x05, 0x05, 0x00, 0x03, 0x07, 0x01, 0x01
        /*0010*/ 	.byte	0x02, 0x03, 0x01, 0x00, 0x02, 0x06, 0x01, 0x00, 0x04, 0x0b, 0x08, 0x00, 0x00, 0x00, 0x00, 0x00
        /*0020*/ 	.byte	0x00, 0x00, 0x00, 0x00


//--------------------- .nv.info._ZN7cutlass13device_kernelINS_4gemm6kernel13GemmUniversalIN4cute5tupleIJiiiiEEENS1_10collective13CollectiveMmaINS1_34MainloopSm90TmaGmmaWarpSpecializedILi4ENS5_IJNS4_1CILi1EEESB_SB_EEENS1_35KernelTmaWarpSpecializedCooperativeEEENS5_IJNSA_ILi256EEESF_NSA_ILi128EEEEEENS_10bfloat16_tENS5_IJlSB_lEEESI_SJ_NS4_8TiledMMAINS4_8MMA_AtomIJNS4_4SM904GMMA28MMA_64x256x16_F32BF16BF16_SSILNSN_5MajorE0ELSP_0ELNSN_7ScaleInE1ELSQ_1EEEEEENS4_6LayoutINS5_IJNSA_ILi2EEESB_SB_EEENS5_IJSB_NSA_ILi0EEESW_EEEEENS5_IJNS4_10UnderscoreESZ_SZ_EEEEENS4_13SM90_TMA_LOADENS4_14ComposedLayoutINS4_7SwizzleILi3ELi4ELi3EEENS4_18smem_ptr_flag_bitsILi16EEENST_INS5_IJNSA_ILi8EEENSA_ILi64EEEEEENS5_IJS19_SB_EEEEEEEvNS4_8identityES12_S1D_vS1E_EENS_8epilogue10collective6detail29Sm90TmaWarpSpecializedAdapterINS1H_15DefaultEpilogueISI_SJ_SJ_NS1G_6thread17LinearCombinationISI_Li1EffLNS1L_9ScaleType4KindE0ELNS_15FloatRoundStyleE2ESI_EENS1_15EpilogueDefaultEEEEEvvEEEEvNT_6ParamsE --------------------------
	.section	.nv.info._ZN7cutlass13device_kernelINS_4gemm6kernel13GemmUniversalIN4cute5tupleIJiiiiEEENS1_10collective13CollectiveMmaINS1_34MainloopSm90TmaGmmaWarpSpecializedILi4ENS5_IJNS4_1CILi1EEESB_SB_EEENS1_35KernelTmaWarpSpecializedCooperativeEEENS5_IJNSA_ILi256EEESF_NSA_ILi128EEEEEENS_10bfloat16_tENS5_IJlSB_lEEESI_SJ_NS4_8TiledMMAINS4_8MMA_AtomIJNS4_4SM904GMMA28MMA_64x256x16_F32BF16BF16_SSILNSN_5MajorE0ELSP_0ELNSN_7ScaleInE1ELSQ_1EEEEEENS4_6LayoutINS5_IJNSA_ILi2EEESB_SB_EEENS5_IJSB_NSA_ILi0EEESW_EEEEENS5_IJNS4_10UnderscoreESZ_SZ_EEEEENS4_13SM90_TMA_LOADENS4_14ComposedLayoutINS4_7SwizzleILi3ELi4ELi3EEENS4_18smem_ptr_flag_bitsILi16EEENST_INS5_IJNSA_ILi8EEENSA_ILi64EEEEEENS5_IJS19_SB_EEEEEEEvNS4_8identityES12_S1D_vS1E_EENS_8epilogue10collective6detail29Sm90TmaWarpSpecializedAdapterINS1H_15DefaultEpilogueISI_SJ_SJ_NS1G_6thread17LinearCombinationISI_Li1EffLNS1L_9ScaleType4KindE0ELNS_15FloatRoundStyleE2ESI_EENS1_15EpilogueDefaultEEEEEvvEEEEvNT_6ParamsE,"",@"SHT_CUDA_INFO"
	.sectionflags	@""
	.align	4


	//----- nvinfo : EIATTR_CUDA_API_VERSION
	.align		4
        /*0000*/ 	.byte	0x04, 0x37
        /*0002*/ 	.short	(.L_21 - .L_20)
.L_20:
        /*0004*/ 	.word	0x00000082


	//----- nvinfo : EIATTR_KPARAM_INFO
	.align		4
.L_21:
        /*0008*/ 	.byte	0x04, 0x17
        /*000a*/ 	.short	(.L_23 - .L_22)
.L_22:
        /*000c*/ 	.word	0x00000000
        /*0010*/ 	.short	0x0000
        /*0012*/ 	.short	0x0070
        /*0014*/ 	.byte	0x00, 0xf0, 0x01, 0x10


	//----- nvinfo : EIATTR_SPARSE_MMA_MASK
	.align		4
.L_23:
        /*0018*/ 	.byte	0x03, 0x50
        /*001a*/ 	.short	0x0000


	//----- nvinfo : EIATTR_MAXREG_COUNT
	.align		4
        /*001c*/ 	.byte	0x03, 0x1b
        /*001e*/ 	.short	0x00a8


	//----- nvinfo : EIATTR_NUM_BARRIERS
	.align		4
        /*0020*/ 	.byte	0x02, 0x4c
        /*0022*/ 	.byte	0x01
	.zero		1


	//----- nvinfo : EIATTR_EXTERNS
	.align		4
        /*0024*/ 	.byte	0x04, 0x0f
        /*0026*/ 	.short	(.L_25 - .L_24)


	//   ....[0]....
	.align		4
.L_24:
        /*0028*/ 	.word	index@(__assertfail)


	//----- nvinfo : EIATTR_ANNOTATIONS
	.align		4
.L_25:
        /*002c*/ 	.byte	0x04, 0x55
        /*002e*/ 	.short	(.L_27 - .L_26)


	//   ....[0]....
.L_26:
        /*0030*/ 	.word	0x00000001
        /*0034*/ 	.byte	0x90, 0x06, 0x00, 0x00, 0x01, 0x00, 0x00, 0x00, 0xb0, 0x06, 0x00, 0x00, 0x01, 0x00, 0x00, 0x00
        /* <DEDUP_REMOVED lines=1382> */
        /*56a4*/ 	.byte	0x40, 0x2e, 0x02, 0x00, 0x01, 0x00, 0x00, 0x00, 0x60, 0x2e, 0x02, 0x00


	//----- nvinfo : EIATTR_MERCURY_ISA_VERSION
	.align		4
.L_27:
        /*56b0*/ 	.byte	0x03, 0x5f
        /*56b2*/ 	.short	0x0101


	//----- nvinfo : EIATTR_INT_WARP_WIDE_INSTR_OFFSETS
	.align		4
        /*56b4*/ 	.byte	0x04, 0x31
        /*56b6*/ 	.short	(.L_29 - .L_28)


	//   ....[0]....
.L_28:
        /*56b8*/ 	.word	0x00000500


	//   ....[1]....
        /*56bc*/ 	.word	0x00000510


	//   ....[2]....
        /*56c0*/ 	.word	0x000005a0


	//----- nvinfo : EIATTR_COOP_GROUP_MASK_REGIDS
	.align		4
.L_29:
        /*56c4*/ 	.byte	0x04, 0x29
        /*56c6*/ 	.short	(.L_31 - .L_30)


	//   ....[0]....
.L_30:
        /*56c8*/ 	.word	0xffffffff


	//   ....[1]....
        /*56cc*/ 	.word	0xffffffff


	//   ....[2]....
        /*56d0*/ 	.word	0xffffffff


	//   ....[3]....
        /*56d4*/ 	.word	0xffffffff


	//   ....[4]....
        /*56d8*/ 	.word	0xffffffff


	//----- nvinfo : EIATTR_COOP_GROUP_INSTR_OFFSETS
	.align		4
.L_31:
        /*56dc*/ 	.byte	0x04, 0x28
        /*56de*/ 	.short	(.L_33 - .L_32)


	//   ....[0]....
.L_32:
        /*56e0*/ 	.word	0x00000070


	//   ....[1]....
        /*56e4*/ 	.word	0x00000080


	//   ....[2]....
        /*56e8*/ 	.word	0x000001a0


	//   ....[3]....
        /*56ec*/ 	.word	0x000003b0


	//   ....[4]....
        /*56f0*/ 	.word	0x00001170


	//----- nvinfo : EIATTR_REG_RECONFIG
	.align		4
.L_33:
        /*56f4*/ 	.byte	0x01, 0x54
	.zero		2


	//----- nvinfo : EIATTR_SYSCALL_OFFSETS
	.align		4
        /*56f8*/ 	.byte	0x04, 0x46
        /*56fa*/ 	.short	(.L_35 - .L_34)


	//   ....[0]....
.L_34:
        /*56fc*/ 	.word	0x00001320


	//----- nvinfo : EIATTR_MBARRIER_INSTR_OFFSETS
	.align		4
.L_35:
        /*5700*/ 	.byte	0x04, 0x39
        /*5702*/ 	.short	(.L_37 - .L_36)


	//   ....[0]....
.L_36:
        /*5704*/ 	.word	0x00000320
        /*5708*/ 	.word	0x000000ff
        /*570c*/ 	.word	0x00000000
        /*5710*/ 	.short	0x0100
        /*5712*/ 	.byte	0x08
	.zero		1


	//   ....[1]....
        /*5714*/ 	.word	0x00000330
        /*5718*/ 	.word	0x000000ff
        /*571c*/ 	.word	0x00000020
        /*5720*/ 	.short	0x0100
        /*5722*/ 	.byte	0x08
	.zero		1


	//   ....[2]....
        /*5724*/ 	.word	0x00000340
        /*5728*/ 	.word	0x000000ff
        /*572c*/ 	.word	0x00000008
        /*5730*/ 	.short	0x0100
        /*5732*/ 	.byte	0x08
	.zero		1


	//   ....[3]....
        /*5734*/ 	.word	0x00000350
        /*5738*/ 	.word	0x000000ff
        /*573c*/ 	.word	0x00000028
        /*5740*/ 	.short	0x0100
        /*5742*/ 	.byte	0x08
	.zero		1


	//   ....[4]....
        /*5744*/ 	.word	0x00000360
        /*5748*/ 	.word	0x000000ff
        /*574c*/ 	.word	0x00000010
        /*5750*/ 	.short	0x0100
        /*5752*/ 	.byte	0x08
	.zero		1


	//   ....[5]....
        /*5754*/ 	.word	0x00000370
        /*5758*/ 	.word	0x000000ff
        /*575c*/ 	.word	0x00000030
        /*5760*/ 	.short	0x0100
        /*5762*/ 	.byte	0x08
	.zero		1


	//   ....[6]....
        /*5764*/ 	.word	0x00000380
        /*5768*/ 	.word	0x000000ff
        /*576c*/ 	.word	0x00000018
        /*5770*/ 	.short	0x0100
        /*5772*/ 	.byte	0x08
	.zero		1


	//   ....[7]....
        /*5774*/ 	.word	0x00000390
        /*5778*/ 	.word	0x000000ff
        /*577c*/ 	.word	0x00000038
        /*5780*/ 	.short	0x0100
        /*5782*/ 	.byte	0x08
	.zero		1


	//   ....[8]....
        /*5784*/ 	.word	0x00000620
        /*5788*/ 	.word	0x000000ff
        /*578c*/ 	.word	0x00000050
        /*5790*/ 	.short	0x0100
        /*5792*/ 	.byte	0x10
	.zero		1


	//   ....[9]....
        /*5794*/ 	.word	0x000006c0
        /*5798*/ 	.word	0x000000ff
        /*579c*/ 	.word	0x00000058
        /*57a0*/ 	.short	0x0100
        /*57a2*/ 	.byte	0x10
	.zero		1


	//   ....[10]....
        /*57a4*/ 	.word	0x000013c0
        /*57a8*/ 	.word	0x00000003
        /*57ac*/ 	.word	0x00000000
        /*57b0*/ 	.short	0x010a
        /*57b2*/ 	.byte	0x3f
	.zero		1


	//   ....[11]....
        /*57b4*/ 	.word	0x00001400
        /*57b8*/ 	.word	0x00000003
        /*57bc*/ 	.word	0x00000000
        /*57c0*/ 	.short	0x010a
        /*57c2*/ 	.byte	0x3f
	.zero		1


	//   ....[12]....
        /*57c4*/ 	.word	0x000089e0
        /*57c8*/ 	.word	0x000000ff
        /*57cc*/ 	.word	0x00000000
        /*57d0*/ 	.short	0x010a
        /*57d2*/ 	.byte	0x0a
	.zero		1


	//   ....[13]....
        /*57d4*/ 	.word	0x00008a20
        /*57d8*/ 	.word	0x000000ff
        /*57dc*/ 	.word	0x00000000
        /*57e0*/ 	.short	0x010a
        /*57e2*/ 	.byte	0x0a
	.zero		1


	//   ....[14]....
        /*57e4*/ 	.word	0x00010ac0
        /*57e8*/ 	.word	0x000000ff
        /*57ec*/ 	.word	0x00000000
        /*57f0*/ 	.short	0x0101
        /*57f2*/ 	.byte	0x08
	.zero		1


	//   ....[15]....
        /*57f4*/ 	.word	0x00010cb0
        /*57f8*/ 	.word	0x000000ff
        /*57fc*/ 	.word	0x00000000
        /*5800*/ 	.short	0x0101
        /*5802*/ 	.byte	0x04
	.zero		1


	//   ....[16]....
        /*5804*/ 	.word	0x00022950
        /*5808*/ 	.word	0x0000000e
        /*580c*/ 	.word	0x00000020
        /*5810*/ 	.short	0x010a
        /*5812*/ 	.byte	0x3f
	.zero		1


	//   ....[17]....
        /*5814*/ 	.word	0x00022dd0
        /*5818*/ 	.word	0x00000002
        /*581c*/ 	.word	0x00000058
        /*5820*/ 	.short	0x0101
        /*5822*/ 	.byte	0x3f
	.zero		1


	//   ....[18]....
        /*5824*/ 	.word	0x00023560
        /*5828*/ 	.word	0x00000005
        /*582c*/ 	.word	0x00000000
        /*5830*/ 	.short	0x010a
        /*5832*/ 	.byte	0x3f
	.zero		1


	//   ....[19]....
        /*5834*/ 	.word	0x000235f0
        /*5838*/ 	.word	0x00000005
        /*583c*/ 	.word	0x00000000
        /*5840*/ 	.short	0x010a
        /*5842*/ 	.byte	0x3f
	.zero		1


	//   ....[20]....
        /*5844*/ 	.word	0x00023680
        /*5848*/ 	.word	0x00000005
        /*584c*/ 	.word	0x00000000
        /*5850*/ 	.short	0x010a
        /*5852*/ 	.byte	0x3f
	.zero		1


	//   ....[21]....
        /*5854*/ 	.word	0x00023710
        /*5858*/ 	.word	0x00000003
        /*585c*/ 	.word	0x00000000
        /*5860*/ 	.short	0x010a
        /*5862*/ 	.byte	0x3f
	.zero		1


	//   ....[22]....
        /*5864*/ 	.word	0x00023770
        /*5868*/ 	.word	0x00000003
        /*586c*/ 	.word	0x00000000
        /*5870*/ 	.short	0x010a
        /*5872*/ 	.byte	0x3f
	.zero		1


	//   ....[23]....
        /*5874*/ 	.word	0x000237d0
        /*5878*/ 	.word	0x00000004
        /*587c*/ 	.word	0x00000000
        /*5880*/ 	.short	0x010a
        /*5882*/ 	.byte	0x3f
	.zero		1


	//   ....[24]....
        /*5884*/ 	.word	0x000238a0
        /*5888*/ 	.word	0x0000000e
        /*588c*/ 	.word	0x00000020
        /*5890*/ 	.short	0x010a
        /*5892*/ 	.byte	0x3f
	.zero		1


	//   ....[25]....
        /*5894*/ 	.word	0x00023970
        /*5898*/ 	.word	0x00000005
        /*589c*/ 	.word	0x00000000
        /*58a0*/ 	.short	0x010a
        /*58a2*/ 	.byte	0x3f
	.zero		1


	//   ....[26]....
        /*58a4*/ 	.word	0x000239c0
        /*58a8*/ 	.word	0x00000005
        /*58ac*/ 	.word	0x00000000
        /*58b0*/ 	.short	0x010a
        /*58b2*/ 	.byte	0x3f
	.zero		1


	//   ....[27]....
        /*58b4*/ 	.word	0x00023a10
        /*58b8*/ 	.word	0x00000005
        /*58bc*/ 	.word	0x00000000
        /*58c0*/ 	.short	0x010a
        /*58c2*/ 	.byte	0x3f
	.zero		1


	//----- nvinfo : EIATTR_NUM_MBARRIERS
	.align		4
.L_37:
        /*58c4*/ 	.byte	0x03, 0x38
        /*58c6*/ 	.short	0x000a


	//----- nvinfo : EIATTR_EXIT_INSTR_OFFSETS
	.align		4
        /*58c8*/ 	.byte	0x04, 0x1c
        /*58ca*/ 	.short	(.L_39 - .L_38)


	//   ....[0]....
.L_38:
        /*58cc*/ 	.word	0x00000720


	//   ....[1]....
        /*58d0*/ 	.word	0x00001090


	//   ....[2]....
        /*58d4*/ 	.word	0x00021ed0


	//   ....[3]....
        /*58d8*/ 	.word	0x000225e0


	//   ....[4]....
        /*58dc*/ 	.word	0x00023760


	//----- nvinfo : EIATTR_MAX_THREADS
	.align		4
.L_39:
        /*58e0*/ 	.byte	0x04, 0x05
        /*58e2*/ 	.short	(.L_41 - .L_40)
.L_40:
        /*58e4*/ 	.word	0x00000180
        /*58e8*/ 	.word	0x00000001
        /*58ec*/ 	.word	0x00000001


	//----- nvinfo : EIATTR_CRS_STACK_SIZE
	.align		4
.L_41:
        /*58f0*/ 	.byte	0x04, 0x1e
        /*58f2*/ 	.short	(.L_43 - .L_42)
.L_42:
        /*58f4*/ 	.word	0x00000000


	//----- nvinfo : EIATTR_CBANK_PARAM_SIZE
	.align		4
.L_43:
        /*58f8*/ 	.byte	0x03, 0x19
        /*58fa*/ 	.short	0x0470


	//----- nvinfo : EIATTR_PARAM_CBANK
	.align		4
        /*58fc*/ 	.byte	0x04, 0x0a
        /*58fe*/ 	.short	(.L_45 - .L_44)
	.align		4
.L_44:
        /*5900*/ 	.word	index@(.nv.constant0._ZN7cutlass13device_kernelINS_4gemm6kernel13GemmUniversalIN4cute5tupleIJiiiiEEENS1_10collective13CollectiveMmaINS1_34MainloopSm90TmaGmmaWarpSpecializedILi4ENS5_IJNS4_1CILi1EEESB_SB_EEENS1_35KernelTmaWarpSpecializedCooperativeEEENS5_IJNSA_ILi256EEESF_NSA_ILi128EEEEEENS_10bfloat16_tENS5_IJlSB_lEEESI_SJ_NS4_8TiledMMAINS4_8MMA_AtomIJNS4_4SM904GMMA28MMA_64x256x16_F32BF16BF16_SSILNSN_5MajorE0ELSP_0ELNSN_7ScaleInE1ELSQ_1EEEEEENS4_6LayoutINS5_IJNSA_ILi2EEESB_SB_EEENS5_IJSB_NSA_ILi0EEESW_EEEEENS5_IJNS4_10UnderscoreESZ_SZ_EEEEENS4_13SM90_TMA_LOADENS4_14ComposedLayoutINS4_7SwizzleILi3ELi4ELi3EEENS4_18smem_ptr_flag_bitsILi16EEENST_INS5_IJNSA_ILi8EEENSA_ILi64EEEEEENS5_IJS19_SB_EEEEEEEvNS4_8identityES12_S1D_vS1E_EENS_8epilogue10collective6detail29Sm90TmaWarpSpecializedAdapterINS1H_15DefaultEpilogueISI_SJ_SJ_NS1G_6thread17LinearCombinationISI_Li1EffLNS1L_9ScaleType4KindE0ELNS_15FloatRoundStyleE2ESI_EENS1_15EpilogueDefaultEEEEEvvEEEEvNT_6ParamsE)
        /*5904*/ 	.short	0x0210
        /*5906*/ 	.short	0x0470


	//----- nvinfo : EIATTR_SW_WAR
	.align		4
.L_45:
        /*5908*/ 	.byte	0x04, 0x36
        /*590a*/ 	.short	(.L_47 - .L_46)
.L_46:
        /*590c*/ 	.word	0x00000008
.L_47:


//--------------------- .nv.callgraph             --------------------------
	.section	.nv.callgraph,"",@"SHT_CUDA_CALLGRAPH"
	.align	4
	.sectionentsize	8
	.align		4
        /*0000*/ 	.word	0x00000000
	.align		4
        /*0004*/ 	.word	0xffffffff
	.align		4
        /*0008*/ 	.word	index@(_ZN7cutlass13device_kernelINS_4gemm6kernel13GemmUniversalIN4cute5tupleIJiiiiEEENS1_10collective13CollectiveMmaINS1_34MainloopSm90TmaGmmaWarpSpecializedILi4ENS5_IJNS4_1CILi1EEESB_SB_EEENS1_35KernelTmaWarpSpecializedCooperativeEEENS5_IJNSA_ILi256EEESF_NSA_ILi128EEEEEENS_10bfloat16_tENS5_IJlSB_lEEESI_SJ_NS4_8TiledMMAINS4_8MMA_AtomIJNS4_4SM904GMMA28MMA_64x256x16_F32BF16BF16_SSILNSN_5MajorE0ELSP_0ELNSN_7ScaleInE1ELSQ_1EEEEEENS4_6LayoutINS5_IJNSA_ILi2EEESB_SB_EEENS5_IJSB_NSA_ILi0EEESW_EEEEENS5_IJNS4_10UnderscoreESZ_SZ_EEEEENS4_13SM90_TMA_LOADENS4_14ComposedLayoutINS4_7SwizzleILi3ELi4ELi3EEENS4_18smem_ptr_flag_bitsILi16EEENST_INS5_IJNSA_ILi8EEENSA_ILi64EEEEEENS5_IJS19_SB_EEEEEEEvNS4_8identityES12_S1D_vS1E_EENS_8epilogue10collective6detail29Sm90TmaWarpSpecializedAdapterINS1H_15DefaultEpilogueISI_SJ_SJ_NS1G_6thread17LinearCombinationISI_Li1EffLNS1L_9ScaleType4KindE0ELNS_15FloatRoundStyleE2ESI_EENS1_15EpilogueDefaultEEEEEvvEEEEvNT_6ParamsE)
	.align		4
        /*000c*/ 	.word	index@(__assertfail)
	.align		4
        /*0010*/ 	.word	0x00000000
	.align		4
        /*0014*/ 	.word	0xfffffffe
	.align		4
        /*0018*/ 	.word	0x00000000
	.align		4
        /*001c*/ 	.word	0xfffffffd
	.align		4
        /*0020*/ 	.word	0x00000000
	.align		4
        /*0024*/ 	.word	0xfffffffc


//--------------------- .nv.constant4             --------------------------
	.section	.nv.constant4,"a",@progbits
	.align	8
	.align		8
.nv.constant4:
        /*0000*/ 	.dword	__assertfail
	.align		8
        /*0008*/ 	.dword	__unnamed_1
	.align		8
        /*0010*/ 	.dword	_ZN40_INTERNAL_e75ffa5d_4_k_cu_8496c805_233834cuda3std3__45__cpo5beginE
	.align		8
        /*0018*/ 	.dword	_ZN40_INTERNAL_e75ffa5d_4_k_cu_8496c805_233834cuda3std3__45__cpo3endE
	.align		8
        /*0020*/ 	.dword	_ZN40_INTERNAL_e75ffa5d_4_k_cu_8496c805_233834cuda3std3__45__cpo6cbeginE
	.align		8
        /*0028*/ 	.dword	_ZN40_INTERNAL_e75ffa5d_4_k_cu_8496c805_233834cuda3std3__45__cpo4cendE
	.align		8
        /*0030*/ 	.dword	_ZN40_INTERNAL_e75ffa5d_4_k_cu_8496c805_233834cuda3std3__442_GLOBAL__N__e75ffa5d_4_k_cu_8496c805_233836ignoreE
	.align		8
        /*0038*/ 	.dword	_ZN40_INTERNAL_e75ffa5d_4_k_cu_8496c805_233834cuda3std3__419piecewise_constructE
	.align		8
        /*0040*/ 	.dword	_ZN40_INTERNAL_e75ffa5d_4_k_cu_8496c805_233834cuda3std3__48in_placeE
	.align		8
        /*0048*/ 	.dword	_ZN40_INTERNAL_e75ffa5d_4_k_cu_8496c805_233834cuda3std6ranges3__45__cpo4swapE
	.align		8
        /*0050*/ 	.dword	_ZN40_INTERNAL_e75ffa5d_4_k_cu_8496c805_233834cuda3std6ranges3__45__cpo9iter_moveE
	.align		8
        /*0058*/ 	.dword	_ZN40_INTERNAL_e75ffa5d_4_k_cu_8496c805_233834cute7productE
	.align		8
        /*0060*/ 	.dword	_ZN40_INTERNAL_e75ffa5d_4_k_cu_8496c805_233834cute1_E
	.align		8
        /*0068*/ 	.dword	$str$22
	.align		8
        /*0070*/ 	.dword	$str$23


//--------------------- .text._ZN7cutlass13device_kernelINS_4gemm6kernel13GemmUniversalIN4cute5tupleIJiiiiEEENS1_10collective13CollectiveMmaINS1_34MainloopSm90TmaGmmaWarpSpecializedILi4ENS5_IJNS4_1CILi1EEESB_SB_EEENS1_35KernelTmaWarpSpecializedCooperativeEEENS5_IJNSA_ILi256EEESF_NSA_ILi128EEEEEENS_10bfloat16_tENS5_IJlSB_lEEESI_SJ_NS4_8TiledMMAINS4_8MMA_AtomIJNS4_4SM904GMMA28MMA_64x256x16_F32BF16BF16_SSILNSN_5MajorE0ELSP_0ELNSN_7ScaleInE1ELSQ_1EEEEEENS4_6LayoutINS5_IJNSA_ILi2EEESB_SB_EEENS5_IJSB_NSA_ILi0EEESW_EEEEENS5_IJNS4_10UnderscoreESZ_SZ_EEEEENS4_13SM90_TMA_LOADENS4_14ComposedLayoutINS4_7SwizzleILi3ELi4ELi3EEENS4_18smem_ptr_flag_bitsILi16EEENST_INS5_IJNSA_ILi8EEENSA_ILi64EEEEEENS5_IJS19_SB_EEEEEEEvNS4_8identityES12_S1D_vS1E_EENS_8epilogue10collective6detail29Sm90TmaWarpSpecializedAdapterINS1H_15DefaultEpilogueISI_SJ_SJ_NS1G_6thread17LinearCombinationISI_Li1EffLNS1L_9ScaleType4KindE0ELNS_15FloatRoundStyleE2ESI_EENS1_15EpilogueDefaultEEEEEvvEEEEvNT_6ParamsE --------------------------
	.section	.text._ZN7cutlass13device_kernelINS_4gemm6kernel13GemmUniversalIN4cute5tupleIJiiiiEEENS1_10collective13CollectiveMmaINS1_34MainloopSm90TmaGmmaWarpSpecializedILi4ENS5_IJNS4_1CILi1EEESB_SB_EEENS1_35KernelTmaWarpSpecializedCooperativeEEENS5_IJNSA_ILi256EEESF_NSA_ILi128EEEEEENS_10bfloat16_tENS5_IJlSB_lEEESI_SJ_NS4_8TiledMMAINS4_8MMA_AtomIJNS4_4SM904GMMA28MMA_64x256x16_F32BF16BF16_SSILNSN_5MajorE0ELSP_0ELNSN_7ScaleInE1ELSQ_1EEEEEENS4_6LayoutINS5_IJNSA_ILi2EEESB_SB_EEENS5_IJSB_NSA_ILi0EEESW_EEEEENS5_IJNS4_10UnderscoreESZ_SZ_EEEEENS4_13SM90_TMA_LOADENS4_14ComposedLayoutINS4_7SwizzleILi3ELi4ELi3EEENS4_18smem_ptr_flag_bitsILi16EEENST_INS5_IJNSA_ILi8EEENSA_ILi64EEEEEENS5_IJS19_SB_EEEEEEEvNS4_8identityES12_S1D_vS1E_EENS_8epilogue10collective6detail29Sm90TmaWarpSpecializedAdapterINS1H_15DefaultEpilogueISI_SJ_SJ_NS1G_6thread17LinearCombinationISI_Li1EffLNS1L_9ScaleType4KindE0ELNS_15FloatRoundStyleE2ESI_EENS1_15EpilogueDefaultEEEEEvvEEEEvNT_6ParamsE,"ax",@progbits
	.align	128
.text._ZN7cutlass13device_kernelINS_4gemm6kernel13GemmUniversalIN4cute5tupleIJiiiiEEENS1_10collective13CollectiveMmaINS1_34MainloopSm90TmaGmmaWarpSpecializedILi4ENS5_IJNS4_1CILi1EEESB_SB_EEENS1_35KernelTmaWarpSpecializedCooperativeEEENS5_IJNSA_ILi256EEESF_NSA_ILi128EEEEEENS_10bfloat16_tENS5_IJlSB_lEEESI_SJ_NS4_8TiledMMAINS4_8MMA_AtomIJNS4_4SM904GMMA28MMA_64x256x16_F32BF16BF16_SSILNSN_5MajorE0ELSP_0ELNSN_7ScaleInE1ELSQ_1EEEEEENS4_6LayoutINS5_IJNSA_ILi2EEESB_SB_EEENS5_IJSB_NSA_ILi0EEESW_EEEEENS5_IJNS4_10UnderscoreESZ_SZ_EEEEENS4_13SM90_TMA_LOADENS4_14ComposedLayoutINS4_7SwizzleILi3ELi4ELi3EEENS4_18smem_ptr_flag_bitsILi16EEENST_INS5_IJNSA_ILi8EEENSA_ILi64EEEEEENS5_IJS19_SB_EEEEEEEvNS4_8identityES12_S1D_vS1E_EENS_8epilogue10collective6detail29Sm90TmaWarpSpecializedAdapterINS1H_15DefaultEpilogueISI_SJ_SJ_NS1G_6thread17LinearCombinationISI_Li1EffLNS1L_9ScaleType4KindE0ELNS_15FloatRoundStyleE2ESI_EENS1_15EpilogueDefaultEEEEEvvEEEEvNT_6ParamsE:
        .type           _ZN7cutlass13device_kernelINS_4gemm6kernel13GemmUniversalIN4cute5tupleIJiiiiEEENS1_10collective13CollectiveMmaINS1_34MainloopSm90TmaGmmaWarpSpecializedILi4ENS5_IJNS4_1CILi1EEESB_SB_EEENS1_35KernelTmaWarpSpecializedCooperativeEEENS5_IJNSA_ILi256EEESF_NSA_ILi128EEEEEENS_10bfloat16_tENS5_IJlSB_lEEESI_SJ_NS4_8TiledMMAINS4_8MMA_AtomIJNS4_4SM904GMMA28MMA_64x256x16_F32BF16BF16_SSILNSN_5MajorE0ELSP_0ELNSN_7ScaleInE1ELSQ_1EEEEEENS4_6LayoutINS5_IJNSA_ILi2EEESB_SB_EEENS5_IJSB_NSA_ILi0EEESW_EEEEENS5_IJNS4_10UnderscoreESZ_SZ_EEEEENS4_13SM90_TMA_LOADENS4_14ComposedLayoutINS4_7SwizzleILi3ELi4ELi3EEENS4_18smem_ptr_flag_bitsILi16EEENST_INS5_IJNSA_ILi8EEENSA_ILi64EEEEEENS5_IJS19_SB_EEEEEEEvNS4_8identityES12_S1D_vS1E_EENS_8epilogue10collective6detail29Sm90TmaWarpSpecializedAdapterINS1H_15DefaultEpilogueISI_SJ_SJ_NS1G_6thread17LinearCombinationISI_Li1EffLNS1L_9ScaleType4KindE0ELNS_15FloatRoundStyleE2ESI_EENS1_15EpilogueDefaultEEEEEvvEEEEvNT_6ParamsE,@function
        .size           _ZN7cutlass13device_kernelINS_4gemm6kernel13GemmUniversalIN4cute5tupleIJiiiiEEENS1_10collective13CollectiveMmaINS1_34MainloopSm90TmaGmmaWarpSpecializedILi4ENS5_IJNS4_1CILi1EEESB_SB_EEENS1_35KernelTmaWarpSpecializedCooperativeEEENS5_IJNSA_ILi256EEESF_NSA_ILi128EEEEEENS_10bfloat16_tENS5_IJlSB_lEEESI_SJ_NS4_8TiledMMAINS4_8MMA_AtomIJNS4_4SM904GMMA28MMA_64x256x16_F32BF16BF16_SSILNSN_5MajorE0ELSP_0ELNSN_7ScaleInE1ELSQ_1EEEEEENS4_6LayoutINS5_IJNSA_ILi2EEESB_SB_EEENS5_IJSB_NSA_ILi0EEESW_EEEEENS5_IJNS4_10UnderscoreESZ_SZ_EEEEENS4_13SM90_TMA_LOADENS4_14ComposedLayoutINS4_7SwizzleILi3ELi4ELi3EEENS4_18smem_ptr_flag_bitsILi16EEENST_INS5_IJNSA_ILi8EEENSA_ILi64EEEEEENS5_IJS19_SB_EEEEEEEvNS4_8identityES12_S1D_vS1E_EENS_8epilogue10collective6detail29Sm90TmaWarpSpecializedAdapterINS1H_15DefaultEpilogueISI_SJ_SJ_NS1G_6thread17LinearCombinationISI_Li1EffLNS1L_9ScaleType4KindE0ELNS_15FloatRoundStyleE2ESI_EENS1_15EpilogueDefaultEEEEEvvEEEEvNT_6ParamsE,(.L_x_576 - _ZN7cutlass13device_kernelINS_4gemm6kernel13GemmUniversalIN4cute5tupleIJiiiiEEENS1_10collective13CollectiveMmaINS1_34MainloopSm90TmaGmmaWarpSpecializedILi4ENS5_IJNS4_1CILi1EEESB_SB_EEENS1_35KernelTmaWarpSpecializedCooperativeEEENS5_IJNSA_ILi256EEESF_NSA_ILi128EEEEEENS_10bfloat16_tENS5_IJlSB_lEEESI_SJ_NS4_8TiledMMAINS4_8MMA_AtomIJNS4_4SM904GMMA28MMA_64x256x16_F32BF16BF16_SSILNSN_5MajorE0ELSP_0ELNSN_7ScaleInE1ELSQ_1EEEEEENS4_6LayoutINS5_IJNSA_ILi2EEESB_SB_EEENS5_IJSB_NSA_ILi0EEESW_EEEEENS5_IJNS4_10UnderscoreESZ_SZ_EEEEENS4_13SM90_TMA_LOADENS4_14ComposedLayoutINS4_7SwizzleILi3ELi4ELi3EEENS4_18smem_ptr_flag_bitsILi16EEENST_INS5_IJNSA_ILi8EEENSA_ILi64EEEEEENS5_IJS19_SB_EEEEEEEvNS4_8identityES12_S1D_vS1E_EENS_8epilogue10collective6detail29Sm90TmaWarpSpecializedAdapterINS1H_15DefaultEpilogueISI_SJ_SJ_NS1G_6thread17LinearCombinationISI_Li1EffLNS1L_9ScaleType4KindE0ELNS_15FloatRoundStyleE2ESI_EENS1_15EpilogueDefaultEEEEEvvEEEEvNT_6ParamsE)
        .other          _ZN7cutlass13device_kernelINS_4gemm6kernel13GemmUniversalIN4cute5tupleIJiiiiEEENS1_10collective13CollectiveMmaINS1_34MainloopSm90TmaGmmaWarpSpecializedILi4ENS5_IJNS4_1CILi1EEESB_SB_EEENS1_35KernelTmaWarpSpecializedCooperativeEEENS5_IJNSA_ILi256EEESF_NSA_ILi128EEEEEENS_10bfloat16_tENS5_IJlSB_lEEESI_SJ_NS4_8TiledMMAINS4_8MMA_AtomIJNS4_4SM904GMMA28MMA_64x256x16_F32BF16BF16_SSILNSN_5MajorE0ELSP_0ELNSN_7ScaleInE1ELSQ_1EEEEEENS4_6LayoutINS5_IJNSA_ILi2EEESB_SB_EEENS5_IJSB_NSA_ILi0EEESW_EEEEENS5_IJNS4_10UnderscoreESZ_SZ_EEEEENS4_13SM90_TMA_LOADENS4_14ComposedLayoutINS4_7SwizzleILi3ELi4ELi3EEENS4_18smem_ptr_flag_bitsILi16EEENST_INS5_IJNSA_ILi8EEENSA_ILi64EEEEEENS5_IJS19_SB_EEEEEEEvNS4_8identityES12_S1D_vS1E_EENS_8epilogue10collective6detail29Sm90TmaWarpSpecializedAdapterINS1H_15DefaultEpilogueISI_SJ_SJ_NS1G_6thread17LinearCombinationISI_Li1EffLNS1L_9ScaleType4KindE0ELNS_15FloatRoundStyleE2ESI_EENS1_15EpilogueDefaultEEEEEvvEEEEvNT_6ParamsE,@"STO_CUDA_ENTRY STV_DEFAULT"
_ZN7cutlass13device_kernelINS_4gemm6kernel13GemmUniversalIN4cute5tupleIJiiiiEEENS1_10collective13CollectiveMmaINS1_34MainloopSm90TmaGmmaWarpSpecializedILi4ENS5_IJNS4_1CILi1EEESB_SB_EEENS1_35KernelTmaWarpSpecializedCooperativeEEENS5_IJNSA_ILi256EEESF_NSA_ILi128EEEEEENS_10bfloat16_tENS5_IJlSB_lEEESI_SJ_NS4_8TiledMMAINS4_8MMA_AtomIJNS4_4SM904GMMA28MMA_64x256x16_F32BF16BF16_SSILNSN_5MajorE0ELSP_0ELNSN_7ScaleInE1ELSQ_1EEEEEENS4_6LayoutINS5_IJNSA_ILi2EEESB_SB_EEENS5_IJSB_NSA_ILi0EEESW_EEEEENS5_IJNS4_10UnderscoreESZ_SZ_EEEEENS4_13SM90_TMA_LOADENS4_14ComposedLayoutINS4_7SwizzleILi3ELi4ELi3EEENS4_18smem_ptr_flag_bitsILi16EEENST_INS5_IJNSA_ILi8EEENSA_ILi64EEEEEENS5_IJS19_SB_EEEEEEEvNS4_8identityES12_S1D_vS1E_EENS_8epilogue10collective6detail29Sm90TmaWarpSpecializedAdapterINS1H_15DefaultEpilogueISI_SJ_SJ_NS1G_6thread17LinearCombinationISI_Li1EffLNS1L_9ScaleType4KindE0ELNS_15FloatRoundStyleE2ESI_EENS1_15EpilogueDefaultEEEEEvvEEEEvNT_6ParamsE:
[----:B------:R-:W0:Y:S02]  /*0000*/  LDC R1, c[0x0][0x28] ;  /* 0x00000a00ff017b82 */ /* 0x000e240000000800 */
[----:B0-----:R-:W-:Y:S01]  /*0010*/  VIADD R1, R1, 0xfffff310 ;  /* 0xfffff31001017836 */ /* 0x001fe20000000000 */
[----:B------:R-:W0:Y:S01]  /*0020*/  S2R R2, SR_TID.X ;  /* 0x0000000000027919 */ /* 0x000e220000002100 */
[----:B------:R-:W-:Y:S01]  /*0030*/  ELECT P0, URZ, PT ;  /* 0x00000000003f782f */ /* 0x000fe20003800000 */
[----:B------:R-:W-:Y:S01]  /*0040*/  BSSY B0, `(.L_x_0) ;  /* 0x0000015000007945 */ /* 0x000fe20003800000 */
[--C-:B0-----:R-:W-:Y:S02]  /*0050*/  SHF.R.U32.HI R0, RZ, 0x5, R2.reuse ;  /* 0x00000005ff007819 */ /* 0x101fe40000011602 */
[----:B------:R-:W-:-:S03]  /*0060*/  SHF.R.U32.HI R160, RZ, 0x7, R2 ;  /* 0x00000007ffa07819 */ /* 0x000fc60000011602 */
[----:B------:R-:W0:Y:S04]  /*0070*/  SHFL.IDX PT, R3, R0, RZ, 0x1f ;  /* 0x00001fff00037589 */ /* 0x000e2800000e0000 */
[----:B------:R-:W1:Y:S01]  /*0080*/  SHFL.IDX PT, R2, R160, RZ, 0x1f ;  /* 0x00001fffa0027589 */ /* 0x000e6200000e0000 */
[----:B0-----:R-:W-:Y:S02]  /*0090*/  R2UR UR10, R3 ;  /* 0x00000000030a72ca */ /* 0x001fe400000e0000 */
[----:B-1----:R-:W-:-:S11]  /*00a0*/  R2UR UR5, R2 ;  /* 0x00000000020572ca */ /* 0x002fd600000e0000 */
[----:B------:R-:W-:Y:S02]  /*00b0*/  USHF.R.S32.HI UR4, URZ, 0x1f, UR10 ;  /* 0x0000001f3f047899 */ /* 0x000fe4000801140a */
[----:B------:R-:W-:Y:S02]  /*00c0*/  ISETP.NE.OR P0, PT, RZ, UR10, !P0 ;  /* 0x0000000aff007c0c */ /* 0x000fe4000c705670 */
[----:B------:R-:W-:-:S04]  /*00d0*/  ULEA.HI UR4, UR4, UR10, URZ, 0x2 ;  /* 0x0000000a04047291 */ /* 0x000fc8000f8f103f */
[----:B------:R-:W-:-:S04]  /*00e0*/  ULOP3.LUT UR4, UR4, 0xfffffffc, URZ, 0xc0, !UPT ;  /* 0xfffffffc04047892 */ /* 0x000fc8000f8ec03f */
[----:B------:R-:W-:-:S03]  /*00f0*/  UIADD3 UR10, UR10, -UR4, URZ ;  /* 0x800000040a0a7290 */ /* 0x000fc6000fffe03f */
[----:B------:R-:W-:Y:S09]  /*0100*/  @P0 BRA `(.L_x_1) ;  /* 0x0000000000200947 */ /* 0x000ff20003800000 */
[----:B------:R-:W-:Y:S02]  /*0110*/  ULDC.64 UR6, c[0x0][0x198] ;  /* 0x0000660000067ab9 */ /* 0x000fe40000000a00 */
[----:B------:R-:W-:Y:S02]  /*0120*/  UIADD3 UR8, UP0, UR6, 0xf0, URZ ;  /* 0x000000f006087890 */ /* 0x000fe4000ff1e03f */
[----:B------:R-:W-:Y:S02]  /*0130*/  UIADD3 UR6, UP1, UR6, 0x1f0, URZ ;  /* 0x000001f006067890 */ /* 0x000fe4000ff3e03f */
[----:B------:R-:W-:Y:S02]  /*0140*/  UIADD3.X UR9, URZ, UR7, URZ, UP0, !UPT ;  /* 0x000000073f097290 */ /* 0x000fe400087fe43f */
[----:B------:R-:W-:-:S07]  /*0150*/  UIADD3.X UR7, URZ, UR7, URZ, UP1, !UPT ;  /* 0x000000073f077290 */ /* 0x000fce0008ffe43f */
[----:B------:R0:W-:Y:S02]  /*0160*/  UTMACCTL.PF [UR8] ;  /* 0x00000000080079b9 */ /* 0x0001e40008040000 */
[----:B------:R0:W-:Y:S02]  /*0170*/  UTMACCTL.PF [UR6] ;  /* 0x00000000060079b9 */ /* 0x0001e40008040000 */
[----:B0-----:R-:W-:Y:S01]  /*0180*/  NOP ;  /* 0x0000000000007918 */ /* 0x001fe20000000000 */
.L_x_1:
[----:B------:R-:W-:Y:S05]  /*0190*/  BSYNC B0 ;  /* 0x0000000000007941 */ /* 0x000fea0003800000 */
.L_x_0:
[----:B------:R-:W0:Y:S01]  /*01a0*/  SHFL.IDX PT, R2, R0, RZ, 0x1f ;  /* 0x00001fff00027589 */ /* 0x000e2200000e0000 */
[----:B------:R-:W-:Y:S01]  /*01b0*/  UISETP.NE.AND UP0, UPT, UR10, 0x3, UPT ;  /* 0x000000030a00788c */ /* 0x000fe2000bf05270 */
[----:B------:R-:W-:Y:S01]  /*01c0*/  ISETP.NE.AND P1, PT, RZ, UR5, PT ;  /* 0x00000005ff007c0c */ /* 0x000fe2000bf25270 */
[----:B------:R-:W-:Y:S02]  /*01d0*/  UIADD3 UR18, UR5, -0x1, URZ ;  /* 0xffffffff05127890 */ /* 0x000fe4000fffe03f */
[----:B------:R-:W-:Y:S02]  /*01e0*/  UISETP.EQ.OR UP0, UPT, UR10, URZ, !UP0 ;  /* 0x0000003f0a00728c */ /* 0x000fe4000c702670 */
[----:B------:R-:W-:Y:S02]  /*01f0*/  UISETP.GE.U32.AND UP1, UPT, UR18, 0x2, UPT ;  /* 0x000000021200788c */ /* 0x000fe4000bf26070 */
[----:B------:R-:W-:-:S04]  /*0200*/  UISETP.EQ.AND UP0, UPT, UR5, URZ, UP0 ;  /* 0x0000003f0500728c */ /* 0x000fc80008702270 */
[----:B------:R-:W-:-:S04]  /*0210*/  USEL UR38, URZ, 0x1, !UP0 ;  /* 0x000000013f267887 */ /* 0x000fc8000c000000 */
[----:B------:R-:W-:Y:S01]  /*0220*/  USEL UR38, UR38, 0x2, UP1 ;  /* 0x0000000226267887 */ /* 0x000fe20008800000 */
[----:B0-----:R-:W-:-:S13]  /*0230*/  ISETP.NE.AND P0, PT, R2, RZ, PT ;  /* 0x000000ff0200720c */ /* 0x001fda0003f05270 */
[----:B------:R-:W-:Y:S05]  /*0240*/  @P0 BRA `(.L_x_2) ;  /* 0x0000000000580947 */ /* 0x000fea0003800000 */
[----:B------:R-:W0:Y:S01]  /*0250*/  S2UR UR8, SR_CgaCtaId ;  /* 0x00000000000879c3 */ /* 0x000e220000008800 */
[----:B------:R-:W-:Y:S01]  /*0260*/  UMOV UR4, 0x400 ;  /* 0x0000040000047882 */ /* 0x000fe20000000000 */
[----:B------:R-:W-:Y:S01]  /*0270*/  UMOV UR5, 0x1 ;  /* 0x0000000100057882 */ /* 0x000fe20000000000 */
[----:B------:R-:W-:Y:S01]  /*0280*/  UMOV UR6, 0x100 ;  /* 0x0000010000067882 */ /* 0x000fe20000000000 */
[----:B------:R-:W-:Y:S01]  /*0290*/  ELECT P0, URZ, PT ;  /* 0x00000000003f782f */ /* 0x000fe20003800000 */
[----:B------:R-:W-:-:S04]  /*02a0*/  UIADD3 UR6, -UR6, 0x100000, URZ ;  /* 0x0010000006067890 */ /* 0x000fc8000fffe13f */
[----:B------:R-:W-:Y:S02]  /*02b0*/  USHF.L.U32 UR7, UR6, 0xb, URZ ;  /* 0x0000000b06077899 */ /* 0x000fe4000800063f */
[----:B------:R-:W-:Y:S02]  /*02c0*/  USHF.L.U32 UR6, UR6, 0x1, URZ ;  /* 0x0000000106067899 */ /* 0x000fe4000800063f */
[----:B0-----:R-:W-:Y:S02]  /*02d0*/  ULEA UR8, UR8, UR4, 0x18 ;  /* 0x0000000408087291 */ /* 0x001fe4000f8ec03f */
[----:B------:R-:W-:-:S04]  /*02e0*/  UIADD3 UR4, -UR5, 0x100000, URZ ;  /* 0x0010000005047890 */ /* 0x000fc8000fffe13f */
[----:B------:R-:W-:Y:S02]  /*02f0*/  USHF.L.U32 UR5, UR4, 0xb, URZ ;  /* 0x0000000b04057899 */ /* 0x000fe4000800063f */
[----:B------:R-:W-:Y:S01]  /*0300*/  USHF.L.U32 UR4, UR4, 0x1, URZ ;  /* 0x0000000104047899 */ /* 0x000fe2000800063f */
[----:B------:R-:W0:Y:S11]  /*0310*/  FENCE.VIEW.ASYNC.S ;  /* 0x00000000000073c6 */ /* 0x000e360000000000 */
[----:B0-----:R0:W1:Y:S01]  /*0320*/  SYNCS.EXCH.64 URZ, [UR8], UR4 ;  /* 0x00000004083f75b2 */ /* 0x0010620008000100 */
[----:B------:R0:W2:Y:S01]  /*0330*/  SYNCS.EXCH.64 URZ, [UR8+0x20], UR6 ;  /* 0x00002006083f75b2 */ /* 0x0000a20008000100 */
[----:B------:R0:W3:Y:S01]  /*0340*/  SYNCS.EXCH.64 URZ, [UR8+0x8], UR4 ;  /* 0x00000804083f75b2 */ /* 0x0000e20008000100 */
[----:B------:R0:W4:Y:S01]  /*0350*/  SYNCS.EXCH.64 URZ, [UR8+0x28], UR6 ;  /* 0x00002806083f75b2 */ /* 0x0001220008000100 */
[----:B------:R0:W0:Y:S01]  /*0360*/  SYNCS.EXCH.64 URZ, [UR8+0x10], UR4 ;  /* 0x00001004083f75b2 */ /* 0x0000220008000100 */
[----:B------:R0:W0:Y:S01]  /*0370*/  SYNCS.EXCH.64 URZ, [UR8+0x30], UR6 ;  /* 0x00003006083f75b2 */ /* 0x0000220008000100 */
[----:B------:R0:W0:Y:S01]  /*0380*/  SYNCS.EXCH.64 URZ, [UR8+0x18], UR4 ;  /* 0x00001804083f75b2 */ /* 0x0000220008000100 */
[----:B------:R0:W0:Y:S01]  /*0390*/  SYNCS.EXCH.64 URZ, [UR8+0x38], UR6 ;  /* 0x00003806083f75b2 */ /* 0x0000220008000100 */
[----:B------:R-:W-:Y:S01]  /*03a0*/  NOP ;  /* 0x0000000000007918 */ /* 0x000fe20000000000 */
.L_x_2:
[----:B------:R-:W5:Y:S01]  /*03b0*/  SHFL.IDX PT, R0, R0, RZ, 0x1f ;  /* 0x00001fff00007589 */ /* 0x000f6200000e0000 */
[----:B------:R-:W-:Y:S01]  /*03c0*/  ELECT P0, URZ, PT ;  /* 0x00000000003f782f */ /* 0x000fe20003800000 */
[----:B------:R-:W1:Y:S01]  /*03d0*/  S2UR UR17, SR_CTAID.Y ;  /* 0x00000000001179c3 */ /* 0x000e620000002600 */
[----:B0-----:R-:W-:Y:S01]  /*03e0*/  ULDC UR5, c[0x0][0x65c] ;  /* 0x0001970000057ab9 */ /* 0x001fe20000000800 */
[----:B------:R-:W-:Y:S01]  /*03f0*/  UMOV UR12, 0x20 ;  /* 0x00000020000c7882 */ /* 0x000fe20000000000 */
[----:B------:R-:W-:Y:S01]  /*0400*/  UISETP.NE.AND UP2, UPT, UR5, 0x1, UPT ;  /* 0x000000010500788c */ /* 0x000fe2000bf45270 */
[----:B------:R-:W-:Y:S01]  /*0410*/  NOP ;  /* 0x0000000000007918 */ /* 0x000fe20000000000 */
[----:B------:R-:W-:Y:S02]  /*0420*/  NOP ;  /* 0x0000000000007918 */ /* 0x000fe40000000000 */
[----:B------:R-:W-:Y:S01]  /*0430*/  UP2UR UR39, UPR, URZ, 0x4 ;  /* 0x000000043f277883 */ /* 0x000fe20008000000 */
[----:B------:R-:W0:Y:S01]  /*0440*/  S2UR UR4, SR_CTAID.X ;  /* 0x00000000000479c3 */ /* 0x000e220000002500 */
[----:B------:R-:W-:-:S02]  /*0450*/  PLOP3.LUT P2, PT, PT, PT, UP2, 0x80, 0x0 ;  /* 0x000000000000781c */ /* 0x000fc40003f4f028 */
[----:B------:R-:W-:Y:S02]  /*0460*/  PLOP3.LUT P4, PT, PT, PT, UP2, 0x80, 0x0 ;  /* 0x000000000000781c */ /* 0x000fe40003f8f028 */
[----:B------:R-:W-:Y:S01]  /*0470*/  PLOP3.LUT P3, PT, PT, PT, UP2, 0x80, 0x0 ;  /* 0x000000000000781c */ /* 0x000fe20003f6f028 */
[----:B------:R-:W-:Y:S01]  /*0480*/  @UP2 ULDC UR14, c[0x0][0x10] ;  /* 0x00000400000e2ab9 */ /* 0x000fe20000000800 */
[----:B------:R-:W-:Y:S01]  /*0490*/  @UP2 UMOV UR9, URZ ;  /* 0x0000003f00092c82 */ /* 0x000fe20008000000 */
[----:B------:R-:W-:Y:S01]  /*04a0*/  @!UP2 ULDC UR11, c[0x0][0xc] ;  /* 0x00000300000baab9 */ /* 0x000fe20000000800 */
[----:B-----5:R-:W-:Y:S01]  /*04b0*/  ISETP.NE.OR P0, PT, R0, RZ, !P0 ;  /* 0x000000ff0000720c */ /* 0x020fe20004705670 */
[----:B-1----:R-:W-:Y:S02]  /*04c0*/  @UP2 UMOV UR7, UR17 ;  /* 0x0000001100072c82 */ /* 0x002fe40008000000 */
[----:B------:R-:W-:Y:S01]  /*04d0*/  @UP2 UMOV UR8, UR7 ;  /* 0x0000000700082c82 */ /* 0x000fe20008000000 */
[----:B------:R-:W-:Y:S01]  /*04e0*/  @!UP2 UMOV UR7, UR17 ;  /* 0x000000110007ac82 */ /* 0x000fe20008000000 */
[----:B0-----:R-:W-:-:S08]  /*04f0*/  @UP2 UIMAD.WIDE.U32 UR14, UR4, UR14, UR8 ;  /* 0x0000000e040e22a5 */ /* 0x001fd0000f8e0008 */
[----:B------:R-:W-:Y:S01]  /*0500*/  VOTEU.ALL UP0, P0 ;  /* 0x00000000003f7886 */ /* 0x000fe20000000000 */
[----:B------:R-:W-:Y:S01]  /*0510*/  VOTEU.ALL UP1, P0 ;  /* 0x00000000003f7886 */ /* 0x000fe20000020000 */
[----:B------:R-:W-:-:S03]  /*0520*/  IMAD.U32 R2, RZ, RZ, UR14 ;  /* 0x0000000eff027e24 */ /* 0x000fc6000f8e00ff */
[----:B------:R-:W0:Y:S01]  /*0530*/  @!UP0 S2UR UR6, SR_CgaCtaId ;  /* 0x00000000000689c3 */ /* 0x000e220000008800 */
[----:B------:R-:W-:Y:S01]  /*0540*/  @!UP0 UMOV UR5, 0x400 ;  /* 0x0000040000058882 */ /* 0x000fe20000000000 */
[----:B------:R-:W-:-:S04]  /*0550*/  @!UP0 UIADD3 UR12, -UR12, 0x100000, URZ ;  /* 0x001000000c0c8890 */ /* 0x000fc8000fffe13f */
[----:B------:R-:W-:Y:S02]  /*0560*/  @!UP0 USHF.L.U32 UR13, UR12, 0xb, URZ ;  /* 0x0000000b0c0d8899 */ /* 0x000fe4000800063f */
[----:B------:R-:W-:Y:S01]  /*0570*/  @!UP0 USHF.L.U32 UR12, UR12, 0x1, URZ ;  /* 0x000000010c0c8899 */ /* 0x000fe2000800063f */
[----:B------:R-:W-:Y:S01]  /*0580*/  IMAD.U32 R3, RZ, RZ, UR15 ;  /* 0x0000000fff037e24 */ /* 0x000fe2000f8e00ff */
[----:B0-----:R-:W-:Y:S01]  /*0590*/  @!UP0 ULEA UR16, UR6, UR5, 0x18 ;  /* 0x0000000506108291 */ /* 0x001fe2000f8ec03f */
[----:B------:R-:W-:Y:S01]  /*05a0*/  VOTEU.ALL UP0, P0 ;  /* 0x00000000003f7886 */ /* 0x000fe20000000000 */
[----:B------:R-:W-:Y:S01]  /*05b0*/  PLOP3.LUT P0, PT, PT, PT, UP2, 0x80, 0x0 ;  /* 0x000000000000781c */ /* 0x000fe20003f0f028 */
[----:B------:R-:W-:Y:S01]  /*05c0*/  UMOV UR5, URZ ;  /* 0x0000003f00057c82 */ /* 0x000fe20008000000 */
[----:B------:R-:W-:Y:S01]  /*05d0*/  @UP2 UMOV UR6, URZ ;  /* 0x0000003f00062c82 */ /* 0x000fe20008000000 */
[----:B------:R-:W-:Y:S02]  /*05e0*/  @!UP2 UIMAD.WIDE.U32 UR8, UR11, UR7, UR4 ;  /* 0x000000070b08a2a5 */ /* 0x000fe4000f8e0004 */
[----:B------:R-:W-:-:S04]  /*05f0*/  @UP2 UIADD3 UR6, UR15, UR6, URZ ;  /* 0x000000060f062290 */ /* 0x000fc8000fffe03f */
[----:B------:R-:W-:Y:S01]  /*0600*/  IMAD.U32 R5, RZ, RZ, UR9 ;  /* 0x00000009ff057e24 */ /* 0x000fe2000f8e00ff */
[----:B------:R-:W0:Y:S02]  /*0610*/  FENCE.VIEW.ASYNC.S ;  /* 0x00000000000073c6 */ /* 0x000e240000000000 */
[----:B0-----:R0:W2:Y:S01]  /*0620*/  @!UP0 SYNCS.EXCH.64 URZ, [UR16+0x50], UR12 ;  /* 0x0000500c103f85b2 */ /* 0x0010a20008000100 */
[----:B------:R-:W-:Y:S01]  /*0630*/  @P2 IMAD.U32 R6, RZ, RZ, UR6 ;  /* 0x00000006ff062e24 */ /* 0x000fe2000f8e00ff */
[----:B------:R-:W-:Y:S01]  /*0640*/  MOV R4, UR8 ;  /* 0x0000000800047c02 */ /* 0x000fe20008000f00 */
[----:B------:R-:W-:Y:S01]  /*0650*/  @!P4 IMAD.MOV.U32 R6, RZ, RZ, R5 ;  /* 0x000000ffff06c224 */ /* 0x000fe200078e0005 */
[----:B------:R-:W-:Y:S01]  /*0660*/  @P0 MOV R7, R2 ;  /* 0x0000000200070202 */ /* 0x000fe20000000f00 */
[----:B------:R-:W-:Y:S02]  /*0670*/  IMAD.U32 R2, RZ, RZ, UR8 ;  /* 0x00000008ff027e24 */ /* 0x000fe4000f8e00ff */
[----:B------:R-:W-:Y:S01]  /*0680*/  IMAD.U32 R3, RZ, RZ, UR9 ;  /* 0x00000009ff037e24 */ /* 0x000fe2000f8e00ff */
[----:B------:R0:W-:Y:S01]  /*0690*/  STL [R1+0x200], R6 ;  /* 0x0002000601007387 */ /* 0x0001e20000100800 */
[----:B------:R-:W-:-:S05]  /*06a0*/  @!P3 IMAD.MOV.U32 R7, RZ, RZ, R2 ;  /* 0x000000ffff07b224 */ /* 0x000fca00078e0002 */
[----:B------:R0:W-:Y:S01]  /*06b0*/  STL [R1+0x204], R7 ;  /* 0x0002040701007387 */ /* 0x0001e20000100800 */
[----:B------:R0:W2:Y:S01]  /*06c0*/  @!UP1 SYNCS.EXCH.64 URZ, [UR16+0x58], UR12 ;  /* 0x0000580c103f95b2 */ /* 0x0000a20008000100 */
[----:B------:R-:W-:Y:S01]  /*06d0*/  NOP ;  /* 0x0000000000007918 */ /* 0x000fe20000000000 */
[----:B--234-:R-:W-:Y:S06]  /*06e0*/  BAR.SYNC.DEFER_BLOCKING 0x0 ;  /* 0x0000000000007b1d */ /* 0x01cfec0000010000 */
[----:B------:R-:W-:Y:S05]  /*06f0*/  @!P1 BRA `(.L_x_3) ;  /* 0x0000021400f89947 */ /* 0x000fea0003800000 */
[----:B------:R-:W-:-:S06]  /*0700*/  UISETP.GT.U32.AND UP0, UPT, UR18, 0x1, UPT ;  /* 0x000000011200788c */ /* 0x000fcc000bf04070 */
[----:B------:R-:W-:-:S13]  /*0710*/  PLOP3.LUT P0, PT, PT, PT, UP0, 0x80, 0x0 ;  /* 0x000000000000781c */ /* 0x000fda0003f0f008 */
[----:B0-----:R-:W-:Y:S05]  /*0720*/  @P0 EXIT ;  /* 0x000000000000094d */ /* 0x001fea0003800000 */
[----:B------:R-:W-:Y:S01]  /*0730*/  ULDC.64 UR8, c[0x0][0x650] ;  /* 0x0001940000087ab9 */ /* 0x000fe20000000a00 */
[----:B------:R-:W-:Y:S01]  /*0740*/  UMOV UR40, 0xffffffff ;  /* 0xffffffff00287882 */ /* 0x000fe20000000000 */
[----:B------:R-:W-:Y:S01]  /*0750*/  ISETP.GE.U32.AND P0, PT, R7, UR8, PT ;  /* 0x0000000807007c0c */ /* 0x000fe2000bf06070 */
[----:B------:R-:W-:Y:S01]  /*0760*/  UMOV UR41, 0xffffffff ;  /* 0xffffffff00297882 */ /* 0x000fe20000000000 */
[----:B------:R-:W-:Y:S01]  /*0770*/  UMOV UR42, 0xffffffff ;  /* 0xffffffff002a7882 */ /* 0x000fe20000000000 */
[----:B------:R-:W-:Y:S02]  /*0780*/  PRMT R0, RZ, 0x7610, R0 ;  /* 0x00007610ff007816 */ /* 0x000fe40000000000 */
[----:B------:R-:W-:-:S13]  /*0790*/  ISETP.GE.U32.AND.EX P0, PT, R6, UR9, PT, P0 ;  /* 0x0000000906007c0c */ /* 0x000fda000bf06100 */
[----:B------:R-:W-:Y:S05]  /*07a0*/  @P0 BRA `(.L_x_4) ;  /* 0x0000000400800947 */ /* 0x000fea0003800000 */
[----:B------:R-:W-:Y:S01]  /*07b0*/  I2FP.F32.U32 R0, UR4 ;  /* 0x0000000400007c45 */ /* 0x000fe20008201000 */
[----:B------:R-:W-:Y:S01]  /*07c0*/  ULDC.64 UR16, c[0x0][0x628] ;  /* 0x00018a0000107ab9 */ /* 0x000fe20000000a00 */
[----:B------:R-:W-:Y:S01]  /*07d0*/  ULDC UR6, c[0x0][0x150] ;  /* 0x0000540000067ab9 */ /* 0x000fe20000000800 */
[----:B------:R-:W-:Y:S01]  /*07e0*/  ISETP.NE.U32.AND P0, PT, RZ, UR16, PT ;  /* 0x00000010ff007c0c */ /* 0x000fe2000bf05070 */
[----:B------:R-:W-:Y:S01]  /*07f0*/  ULDC UR15, c[0x0][0x630] ;  /* 0x00018c00000f7ab9 */ /* 0x000fe20000000800 */
[----:B------:R-:W-:Y:S01]  /*0800*/  FMUL R0, R0, UR6 ;  /* 0x0000000600007c20 */ /* 0x000fe20008400000 */
[----:B------:R-:W-:Y:S01]  /*0810*/  R2UR UR18, R7 ;  /* 0x00000000071272ca */ /* 0x000fe200000e0000 */
[----:B------:R-:W-:Y:S01]  /*0820*/  ULDC UR20, c[0x0][0x154] ;  /* 0x0000550000147ab9 */ /* 0x000fe20000000800 */
[----:B------:R-:W-:Y:S01]  /*0830*/  ISETP.NE.AND.EX P0, PT, RZ, UR17, PT, P0 ;  /* 0x00000011ff007c0c */ /* 0x000fe2000bf05300 */
[----:B------:R0:W1:Y:S01]  /*0840*/  F2I.U32.TRUNC.NTZ R2, R0 ;  /* 0x0000000000027305 */ /* 0x000062000020f000 */
[----:B------:R-:W-:-:S02]  /*0850*/  R2UR UR19, R6 ;  /* 0x00000000061372ca */ /* 0x000fc400000e0000 */
[----:B------:R-:W-:Y:S02]  /*0860*/  R2UR UR8, R7 ;  /* 0x00000000070872ca */ /* 0x000fe400000e0000 */
[----:B------:R-:W-:-:S07]  /*0870*/  R2UR UR9, R6 ;  /* 0x00000000060972ca */ /* 0x000fce00000e0000 */
[----:B0-----:R-:W-:Y:S08]  /*0880*/  @!P0 BRA `(.L_x_5) ;  /* 0x0000000000308947 */ /* 0x001ff00003800000 */
[----:B------:R-:W-:Y:S01]  /*0890*/  R2UR UR8, R7 ;  /* 0x00000000070872ca */ /* 0x000fe200000e0000 */
[----:B------:R-:W-:Y:S01]  /*08a0*/  ULDC UR6, c[0x0][0x634] ;  /* 0x00018d0000067ab9 */ /* 0x000fe20000000800 */
[----:B------:R-:W-:-:S11]  /*08b0*/  R2UR UR14, R6 ;  /* 0x00000000060e72ca */ /* 0x000fd600000e0000 */
[----:B------:R-:W-:-:S04]  /*08c0*/  UIADD3 UR6, UP0, UR8, UR6, URZ ;  /* 0x0000000608067290 */ /* 0x000fc8000ff1e03f */
[----:B------:R-:W-:-:S04]  /*08d0*/  UIADD3.X UR14, URZ, UR14, URZ, UP0, !UPT ;  /* 0x0000000e3f0e7290 */ /* 0x000fc800087fe43f */
[----:B------:R-:W-:-:S04]  /*08e0*/  UIMAD.WIDE.U32 UR8, UR14, UR16, URZ ;  /* 0x000000100e0872a5 */ /* 0x000fc8000f8e003f */
[----:B------:R-:W-:Y:S02]  /*08f0*/  UIMAD.WIDE.U32 UR10, UP0, UR6, UR17, UR8 ;  /* 0x00000011060a72a5 */ /* 0x000fe4000f800008 */
[----:B------:R-:W-:Y:S02]  /*0900*/  UIMAD.WIDE.U32 UR8, UR6, UR16, URZ ;  /* 0x00000010060872a5 */ /* 0x000fe4000f8e003f */
[----:B------:R-:W-:Y:S02]  /*0910*/  UIADD3.X UR13, URZ, URZ, URZ, UP0, !UPT ;  /* 0x0000003f3f0d7290 */ /* 0x000fe400087fe43f */
[----:B------:R-:W-:Y:S01]  /*0920*/  UIADD3 URZ, UP0, UR9, UR10, URZ ;  /* 0x0000000a093f7290 */ /* 0x000fe2000ff1e03f */
[----:B------:R-:W-:-:S03]  /*0930*/  UMOV UR12, UR11 ;  /* 0x0000000b000c7c82 */ /* 0x000fc60008000000 */
[----:B------:R-:W-:-:S12]  /*0940*/  UIMAD.WIDE.U32.X UR8, UR14, UR17, UR12, UP0 ;  /* 0x000000110e0872a5 */ /* 0x000fd800080e040c */
.L_x_5:
[----:B------:R-:W-:Y:S01]  /*0950*/  USHF.R.U64 UR42, UR8, UR15, UR9 ;  /* 0x0000000f082a7299 */ /* 0x000fe20008001209 */
[----:B------:R-:W-:Y:S01]  /*0960*/  I2FP.F32.U32 R0, UR7 ;  /* 0x0000000700007c45 */ /* 0x000fe20008201000 */
[----:B------:R-:W-:Y:S01]  /*0970*/  USHF.R.U32.HI UR5, URZ, UR15, UR9 ;  /* 0x0000000f3f057299 */ /* 0x000fe20008011609 */
[----:B-1----:R-:W-:Y:S01]  /*0980*/  R2UR UR12, R2 ;  /* 0x00000000020c72ca */ /* 0x002fe200000e0000 */
[----:B------:R-:W-:Y:S02]  /*0990*/  UIADD3 UR6, UP0, URZ, -UR42, URZ ;  /* 0x8000002a3f067290 */ /* 0x000fe4000ff1e03f */
[----:B------:R-:W-:Y:S01]  /*09a0*/  FMUL R0, R0, UR20 ;  /* 0x0000001400007c20 */ /* 0x000fe20008400000 */
[----:B------:R-:W-:Y:S01]  /*09b0*/  ULDC.64 UR8, c[0x0][0x620] ;  /* 0x0001880000087ab9 */ /* 0x000fe20000000a00 */
[----:B------:R-:W-:Y:S01]  /*09c0*/  UIADD3.X UR5, URZ, ~UR5, URZ, UP0, !UPT ;  /* 0x800000053f057290 */ /* 0x000fe200087fe43f */
[----:B------:R-:W-:Y:S01]  /*09d0*/  UMOV UR10, UR18 ;  /* 0x00000012000a7c82 */ /* 0x000fe20008000000 */
[----:B------:R-:W-:-:S02]  /*09e0*/  UMOV UR11, UR19 ;  /* 0x00000013000b7c82 */ /* 0x000fc40008000000 */
[----:B------:R-:W-:Y:S01]  /*09f0*/  UIMAD UR5, UR5, UR8, URZ ;  /* 0x00000008050572a4 */ /* 0x000fe2000f8e023f */
[----:B------:R-:W0:Y:S01]  /*0a00*/  F2I.U32.TRUNC.NTZ R0, R0 ;  /* 0x0000000000007305 */ /* 0x000e22000020f000 */
[----:B------:R-:W-:Y:S02]  /*0a10*/  UIMAD.WIDE.U32 UR10, UR6, UR8, UR10 ;  /* 0x00000008060a72a5 */ /* 0x000fe4000f8e000a */
[----:B------:R-:W-:Y:S01]  /*0a20*/  UIMAD UR6, UR6, UR9, UR5 ;  /* 0x00000009060672a4 */ /* 0x000fe2000f8e0205 */
[----:B------:R-:W-:Y:S01]  /*0a30*/  ULDC UR21, c[0x0][0x658] ;  /* 0x0001960000157ab9 */ /* 0x000fe20000000800 */
[----:B------:R-:W-:Y:S02]  /*0a40*/  UMOV UR19, 0xffffffff ;  /* 0xffffffff00137882 */ /* 0x000fe40000000000 */
[----:B------:R-:W-:Y:S01]  /*0a50*/  UIADD3 UR6, UR11, UR6, URZ ;  /* 0x000000060b067290 */ /* 0x000fe2000fffe03f */
[----:B------:R-:W-:Y:S01]  /*0a60*/  ULDC UR15, c[0x0][0x618] ;  /* 0x00018600000f7ab9 */ /* 0x000fe20000000800 */
[----:B------:R-:W-:Y:S01]  /*0a70*/  ULDC.64 UR8, c[0x0][0x640] ;  /* 0x0001900000087ab9 */ /* 0x000fe20000000a00 */
[----:B------:R-:W-:Y:S01]  /*0a80*/  USHF.L.U32 UR11, UR19, UR21, URZ ;  /* 0x00000015130b7299 */ /* 0x000fe2000800063f */
[----:B------:R-:W-:Y:S01]  /*0a90*/  ISETP.NE.U32.AND P0, PT, RZ, UR8, PT ;  /* 0x00000008ff007c0c */ /* 0x000fe2000bf05070 */
[----:B------:R-:W-:-:S02]  /*0aa0*/  USHF.R.U64 UR19, UR10, UR15, UR6 ;  /* 0x0000000f0a137299 */ /* 0x000fc40008001206 */
[----:B------:R-:W-:Y:S01]  /*0ab0*/  USHF.R.U32.HI UR10, URZ, UR15, UR6 ;  /* 0x0000000f3f0a7299 */ /* 0x000fe20008011606 */
[----:B0-----:R-:W-:Y:S01]  /*0ac0*/  R2UR UR14, R0 ;  /* 0x00000000000e72ca */ /* 0x001fe200000e0000 */
[----:B------:R-:W-:Y:S01]  /*0ad0*/  ULDC UR17, c[0x0][0x608] ;  /* 0x0001820000117ab9 */ /* 0x000fe20000000800 */
[----:B------:R-:W-:Y:S01]  /*0ae0*/  ISETP.NE.AND.EX P0, PT, RZ, UR9, PT, P0 ;  /* 0x00000009ff007c0c */ /* 0x000fe2000bf05300 */
[----:B------:R-:W-:Y:S02]  /*0af0*/  USHF.R.U64 UR23, UR19, UR17, UR10 ;  /* 0x0000001113177299 */ /* 0x000fe4000800120a */
[----:B------:R-:W-:Y:S01]  /*0b00*/  USHF.R.U32.HI UR10, URZ, UR17, UR10 ;  /* 0x000000113f0a7299 */ /* 0x000fe2000801160a */
[----:B------:R-:W-:Y:S01]  /*0b10*/  UMOV UR16, 0x1 ;  /* 0x0000000100107882 */ /* 0x000fe20000000000 */
[----:B------:R-:W-:Y:S02]  /*0b20*/  UIADD3 UR12, -UR12, URZ, URZ ;  /* 0x0000003f0c0c7290 */ /* 0x000fe4000fffe13f */
[----:B------:R-:W-:-:S02]  /*0b30*/  USHF.R.U64 UR24, UR23, UR21, UR10 ;  /* 0x0000001517187299 */ /* 0x000fc4000800120a */
[----:B------:R-:W-:Y:S01]  /*0b40*/  USHF.L.U32 UR6, UR16, UR21, URZ ;  /* 0x0000001510067299 */ /* 0x000fe2000800063f */
[----:B------:R-:W-:Y:S01]  /*0b50*/  ULDC UR13, c[0x0][0x144] ;  /* 0x00005100000d7ab9 */ /* 0x000fe20000000800 */
[----:B------:R-:W-:Y:S01]  /*0b60*/  ULDC UR5, c[0x0][0x600] ;  /* 0x0001800000057ab9 */ /* 0x000fe20000000800 */
[----:B------:R-:W-:Y:S02]  /*0b70*/  ULOP3.LUT UR16, URZ, UR11, URZ, 0x33, !UPT ;  /* 0x0000000b3f107292 */ /* 0x000fe4000f8e333f */
[----:B------:R-:W-:Y:S02]  /*0b80*/  USHF.R.U32.HI UR11, URZ, UR21, UR10 ;  /* 0x000000153f0b7299 */ /* 0x000fe4000801160a */
[----:B------:R-:W-:Y:S02]  /*0b90*/  UIADD3 UR18, UR5, -0x1, URZ ;  /* 0xffffffff05127890 */ /* 0x000fe4000fffe03f */
[----:B------:R-:W-:Y:S02]  /*0ba0*/  UIADD3 UR20, -UR14, URZ, URZ ;  /* 0x0000003f0e147290 */ /* 0x000fe4000fffe13f */
[----:B------:R-:W-:Y:S01]  /*0bb0*/  UIMAD UR4, UR13, UR12, UR4 ;  /* 0x0000000c0d0472a4 */ /* 0x000fe2000f8e0204 */
[----:B------:R-:W-:Y:S01]  /*0bc0*/  ULDC UR25, c[0x0][0x148] ;  /* 0x0000520000197ab9 */ /* 0x000fe20000000800 */
[----:B------:R-:W-:Y:S01]  /*0bd0*/  ULDC UR21, c[0x0][0x648] ;  /* 0x0001920000157ab9 */ /* 0x000fe20000000800 */
[----:B------:R-:W-:Y:S01]  /*0be0*/  ULDC UR22, c[0x0][0x638] ;  /* 0x00018e0000167ab9 */ /* 0x000fe20000000800 */
[----:B------:R-:W-:Y:S01]  /*0bf0*/  UMOV UR10, UR24 ;  /* 0x00000018000a7c82 */ /* 0x000fe20008000000 */
[----:B------:R-:W-:Y:S07]  /*0c00*/  @!P0 BRA `(.L_x_6) ;  /* 0x0000000000308947 */ /* 0x000fee0003800000 */
[----:B------:R-:W-:Y:S02]  /*0c10*/  ULDC UR14, c[0x0][0x64c] ;  /* 0x00019300000e7ab9 */ /* 0x000fe40000000800 */
        /* <DEDUP_REMOVED lines=8> */
[----:B------:R-:W-:-:S07]  /*0ca0*/  UIMAD.WIDE.U32.X UR8, UR17, UR9, UR14, UP0 ;  /* 0x00000009110872a5 */ /* 0x000fce00080e040e */
[----:B------:R-:W-:Y:S01]  /*0cb0*/  UMOV UR10, UR8 ;  /* 0x00000008000a7c82 */ /* 0x000fe20008000000 */
[----:B------:R-:W-:-:S05]  /*0cc0*/  UMOV UR11, UR9 ;  /* 0x00000009000b7c82 */ /* 0x000fca0008000000 */
.L_x_6:
[----:B------:R-:W-:Y:S01]  /*0cd0*/  UISETP.NE.AND UP0, UPT, UR39, URZ, UPT ;  /* 0x0000003f2700728c */ /* 0x000fe2000bf05270 */
[----:B------:R-:W-:Y:S01]  /*0ce0*/  MOV R0, 0x1 ;  /* 0x0000000100007802 */ /* 0x000fe20000000f00 */
[----:B------:R-:W-:Y:S02]  /*0cf0*/  USHF.R.U64 UR8, UR10, UR21, UR11 ;  /* 0x000000150a087299 */ /* 0x000fe4000800120b */
[----:B------:R-:W-:Y:S02]  /*0d00*/  ULOP3.LUT UR16, UR23, UR16, URZ, 0xc0, !UPT ;  /* 0x0000001017107292 */ /* 0x000fe4000f8ec03f */
[----:B------:R-:W-:Y:S02]  /*0d10*/  ULOP3.LUT UR18, UR19, UR18, URZ, 0xc0, !UPT ;  /* 0x0000001213127292 */ /* 0x000fe4000f8ec03f */
[----:B------:R-:W-:-:S03]  /*0d20*/  UIMAD UR16, UR6, UR8, UR16 ;  /* 0x00000008061072a4 */ /* 0x000fc6000f8e0210 */
[----:B------:R-:W-:Y:S02]  /*0d30*/  @UP0 UIMAD UR4, UR25, UR20, UR7 ;  /* 0x00000014190402a4 */ /* 0x000fe4000f8e0207 */
[----:B------:R-:W-:-:S04]  /*0d40*/  UIADD3 UR7, -UR8, URZ, URZ ;  /* 0x0000003f08077290 */ /* 0x000fc8000fffe13f */
[----:B------:R-:W-:-:S03]  /*0d50*/  UIMAD UR6, UR7, UR22, UR24 ;  /* 0x00000016070672a4 */ /* 0x000fc6000f8e0218 */
[----:B------:R-:W-:Y:S01]  /*0d60*/  ULDC UR7, c[0x0][0x610] ;  /* 0x0001840000077ab9 */ /* 0x000fe20000000800 */
[----:B------:R-:W-:Y:S02]  /*0d70*/  UIMAD UR6, UR6, UR5, UR18 ;  /* 0x00000005060672a4 */ /* 0x000fe4000f8e0212 */
[----:B------:R-:W-:-:S04]  /*0d80*/  UIMAD UR4, UR16, UR7, UR4 ;  /* 0x00000007100472a4 */ /* 0x000fc8000f8e0204 */
[----:B------:R-:W-:Y:S02]  /*0d90*/  USEL UR41, UR6, UR4, !UP0 ;  /* 0x0000000406297287 */ /* 0x000fe4000c000000 */
[----:B------:R-:W-:-:S12]  /*0da0*/  USEL UR40, UR4, UR6, !UP0 ;  /* 0x0000000604287287 */ /* 0x000fd8000c000000 */
.L_x_4:
[----:B------:R-:W-:-:S08]  /*0db0*/  NOP ;  /* 0x0000000000007918 */ /* 0x000fd00000000000 */
[----:B------:R-:W0:Y:S02]  /*0dc0*/  USETMAXREG.TRY_ALLOC.CTAPOOL UP0, 0xf0 ;  /* 0x000000f0000079c8 */ /* 0x000e240008000600 */
[----:B0-----:R-:W-:-:S13]  /*0dd0*/  PLOP3.LUT P0, PT, PT, PT, UP0, 0x80, 0x0 ;  /* 0x000000000000781c */ /* 0x001fda0003f0f008 */
[----:B------:R-:W-:Y:S05]  /*0de0*/  @!P0 BRA `(.L_x_4) ;  /* 0xfffffffc00f08947 */ /* 0x000fea000383ffff */
[----:B------:R-:W-:Y:S01]  /*0df0*/  ULDC.64 UR4, c[0x0][0x598] ;  /* 0x0001660000047ab9 */ /* 0x000fe20000000a00 */
[----:B------:R-:W-:Y:S01]  /*0e00*/  ULDC.64 UR44, c[0x0][0x208] ;  /* 0x00008200002c7ab9 */ /* 0x000fe20000000a00 */
[----:B------:R-:W-:-:S04]  /*0e10*/  ISETP.NE.U32.AND P0, PT, RZ, UR4, PT ;  /* 0x00000004ff007c0c */ /* 0x000fc8000bf05070 */
[----:B------:R-:W-:-:S13]  /*0e20*/  ISETP.NE.AND.EX P0, PT, RZ, UR5, PT, P0 ;  /* 0x00000005ff007c0c */ /* 0x000fda000bf05300 */
[----:B------:R-:W-:Y:S05]  /*0e30*/  @!P0 BRA `(.L_x_7) ;  /* 0x00000000001c8947 */ /* 0x000fea0003800000 */
[----:B------:R-:W0:Y:S02]  /*0e40*/  LDC.64 R2, c[0x0][0x598] ;  /* 0x00016600ff027b82 */ /* 0x000e240000000a00 */
[----:B0-----:R-:W2:Y:S02]  /*0e50*/  LDG.E.64 R2, desc[UR44][R2.64] ;  /* 0x0000002c02027981 */ /* 0x001ea4000c1e1b00 */
[----:B--2---:R-:W-:-:S04]  /*0e60*/  ISETP.NE.U32.AND P0, PT, R2, RZ, PT ;  /* 0x000000ff0200720c */ /* 0x004fc80003f05070 */
[----:B------:R-:W-:-:S13]  /*0e70*/  ISETP.NE.AND.EX P0, PT, R3, RZ, PT, P0 ;  /* 0x000000ff0300720c */ /* 0x000fda0003f05300 */
[----:B------:R-:W-:Y:S05]  /*0e80*/  @!P0 BRA `(.L_x_7) ;  /* 0x0000000000088947 */ /* 0x000fea0003800000 */
[----:B------:R0:W5:Y:S01]  /*0e90*/  LD.E R2, desc[UR44][R2.64] ;  /* 0x0000002c02027980 */ /* 0x000162000c101900 */
[----:B------:R-:W-:Y:S05]  /*0ea0*/  BRA `(.L_x_8) ;  /* 0x0000000000247947 */ /* 0x000fea0003800000 */
.L_x_7:
[----:B------:R-:W-:Y:S02]  /*0eb0*/  ULDC.64 UR4, c[0x0][0x588] ;  /* 0x0001620000047ab9 */ /* 0x000fe40000000a00 */
[----:B------:R-:W-:-:S04]  /*0ec0*/  ISETP.NE.U32.AND P0, PT, RZ, UR4, PT ;  /* 0x00000004ff007c0c */ /* 0x000fc8000bf05070 */
[----:B------:R-:W-:-:S13]  /*0ed0*/  ISETP.NE.AND.EX P0, PT, RZ, UR5, PT, P0 ;  /* 0x00000005ff007c0c */ /* 0x000fda000bf05300 */
[----:B------:R-:W-:Y:S05]  /*0ee0*/  @!P0 BRA `(.L_x_9) ;  /* 0x00000000000c8947 */ /* 0x000fea0003800000 */
[----:B------:R-:W0:Y:S02]  /*0ef0*/  LDC.64 R2, c[0x0][0x588] ;  /* 0x00016200ff027b82 */ /* 0x000e240000000a00 */
[----:B0-----:R1:W5:Y:S01]  /*0f00*/  LDG.E R2, desc[UR44][R2.64] ;  /* 0x0000002c02027981 */ /* 0x001362000c1e1900 */
[----:B------:R-:W-:Y:S05]  /*0f10*/  BRA `(.L_x_8) ;  /* 0x0000000000087947 */ /* 0x000fea0003800000 */
.L_x_9:
[----:B------:R-:W-:Y:S02]  /*0f20*/  ULDC UR4, c[0x0][0x580] ;  /* 0x0001600000047ab9 */ /* 0x000fe40000000800 */
[----:B------:R-:W-:-:S07]  /*0f30*/  IMAD.U32 R2, RZ, RZ, UR4 ;  /* 0x00000004ff027e24 */ /* 0x000fce000f8e00ff */
.L_x_8:
[----:B------:R-:W-:Y:S02]  /*0f40*/  ULDC.64 UR4, c[0x0][0x5a0] ;  /* 0x0001680000047ab9 */ /* 0x000fe40000000a00 */
[----:B------:R-:W-:-:S04]  /*0f50*/  ISETP.NE.U32.AND P0, PT, RZ, UR4, PT ;  /* 0x00000004ff007c0c */ /* 0x000fc8000bf05070 */
[----:B------:R-:W-:-:S13]  /*0f60*/  ISETP.NE.AND.EX P0, PT, RZ, UR5, PT, P0 ;  /* 0x00000005ff007c0c */ /* 0x000fda000bf05300 */
[----:B------:R-:W-:Y:S05]  /*0f70*/  @!P0 BRA `(.L_x_10) ;  /* 0x00000000001c8947 */ /* 0x000fea0003800000 */
[----:B------:R-:W2:Y:S02]  /*0f80*/  LDC.64 R4, c[0x0][0x5a0] ;  /* 0x00016800ff047b82 */ /* 0x000ea40000000a00 */
[----:B--2---:R-:W2:Y:S02]  /*0f90*/  LDG.E.64 R4, desc[UR44][R4.64] ;  /* 0x0000002c04047981 */ /* 0x004ea4000c1e1b00 */
[----:B--2---:R-:W-:-:S04]  /*0fa0*/  ISETP.NE.U32.AND P0, PT, R4, RZ, PT ;  /* 0x000000ff0400720c */ /* 0x004fc80003f05070 */
[----:B------:R-:W-:-:S13]  /*0fb0*/  ISETP.NE.AND.EX P0, PT, R5, RZ, PT, P0 ;  /* 0x000000ff0500720c */ /* 0x000fda0003f05300 */
[----:B------:R-:W-:Y:S05]  /*0fc0*/  @!P0 BRA `(.L_x_10) ;  /* 0x0000000000088947 */ /* 0x000fea0003800000 */
[----:B------:R2:W5:Y:S01]  /*0fd0*/  LD.E R16, desc[UR44][R4.64] ;  /* 0x0000002c04107980 */ /* 0x000562000c101900 */
[----:B------:R-:W-:Y:S05]  /*0fe0*/  BRA `(.L_x_11) ;  /* 0x0000000000247947 */ /* 0x000fea0003800000 */
.L_x_10:
[----:B------:R-:W-:Y:S02]  /*0ff0*/  ULDC.64 UR4, c[0x0][0x590] ;  /* 0x0001640000047ab9 */ /* 0x000fe40000000a00 */
[----:B------:R-:W-:-:S04]  /*1000*/  ISETP.NE.U32.AND P0, PT, RZ, UR4, PT ;  /* 0x00000004ff007c0c */ /* 0x000fc8000bf05070 */
[----:B------:R-:W-:-:S13]  /*1010*/  ISETP.NE.AND.EX P0, PT, RZ, UR5, PT, P0 ;  /* 0x00000005ff007c0c */ /* 0x000fda000bf05300 */
[----:B------:R-:W-:Y:S05]  /*1020*/  @!P0 BRA `(.L_x_12) ;  /* 0x00000000000c8947 */ /* 0x000fea0003800000 */
[----:B------:R-:W2:Y:S02]  /*1030*/  LDC.64 R16, c[0x0][0x590] ;  /* 0x00016400ff107b82 */ /* 0x000ea40000000a00 */
[----:B--2---:R3:W5:Y:S01]  /*1040*/  LDG.E R16, desc[UR44][R16.64] ;  /* 0x0000002c10107981 */ /* 0x004762000c1e1900 */
[----:B------:R-:W-:Y:S05]  /*1050*/  BRA `(.L_x_11) ;  /* 0x0000000000087947 */ /* 0x000fea0003800000 */
.L_x_12:
[----:B------:R-:W-:Y:S02]  /*1060*/  ULDC UR4, c[0x0][0x584] ;  /* 0x0001610000047ab9 */ /* 0x000fe40000000800 */
[----:B------:R-:W-:-:S07]  /*1070*/  IMAD.U32 R16, RZ, RZ, UR4 ;  /* 0x00000004ff107e24 */ /* 0x000fce000f8e00ff */
.L_x_11:
[----:B------:R-:W-:-:S13]  /*1080*/  LOP3.LUT P0, RZ, R0, 0xff, RZ, 0xc0, !PT ;  /* 0x000000ff00ff7812 */ /* 0x000fda000780c0ff */
[----:B------:R-:W-:Y:S05]  /*1090*/  @!P0 EXIT ;  /* 0x000000000000894d */ /* 0x000fea0003800000 */
[----:B------:R-:W-:Y:S01]  /*10a0*/  ULDC UR4, c[0x0][0x28c] ;  /* 0x0000a30000047ab9 */ /* 0x000fe20000000800 */
[----:B------:R-:W-:Y:S01]  /*10b0*/  UMOV UR36, URZ ;  /* 0x0000003f00247c82 */ /* 0x000fe20008000000 */
[----:B------:R-:W-:Y:S01]  /*10c0*/  UIADD3 UR4, UR4, 0x7f, URZ ;  /* 0x0000007f04047890 */ /* 0x000fe2000fffe03f */
[----:B------:R-:W-:-:S03]  /*10d0*/  UMOV UR37, URZ ;  /* 0x0000003f00257c82 */ /* 0x000fc60008000000 */
[----:B------:R-:W-:-:S04]  /*10e0*/  USHF.R.S32.HI UR5, URZ, 0x1f, UR4 ;  /* 0x0000001f3f057899 */ /* 0x000fc80008011404 */
[----:B------:R-:W-:-:S04]  /*10f0*/  ULEA.HI UR5, UR5, UR4, URZ, 0x7 ;  /* 0x0000000405057291 */ /* 0x000fc8000f8f383f */
[----:B------:R-:W-:-:S12]  /*1100*/  USHF.R.S32.HI UR43, URZ, 0x7, UR5 ;  /* 0x000000073f2b7899 */ /* 0x000fd80008011405 */
.L_x_540:
[----:B------:R-:W4:Y:S01]  /*1110*/  S2R R0, SR_TID.X ;  /* 0x0000000000007919 */ /* 0x000f220000002100 */
[----:B------:R-:W0:Y:S01]  /*1120*/  S2UR UR6, SR_CgaCtaId ;  /* 0x00000000000679c3 */ /* 0x000e220000008800 */
[----:B------:R-:W-:Y:S02]  /*1130*/  UMOV UR46, 0x400 ;  /* 0x00000400002e7882 */ /* 0x000fe40000000000 */
[----:B0-----:R-:W-:Y:S01]  /*1140*/  ULEA UR46, UR6, UR46, 0x18 ;  /* 0x0000002e062e7291 */ /* 0x001fe2000f8ec03f */
[----:B----4-:R-:W-:-:S04]  /*1150*/  LOP3.LUT R0, R0, 0x80, RZ, 0xc0, !PT ;  /* 0x0000008000007812 */ /* 0x010fc800078ec0ff */
[----:B------:R-:W-:-:S06]  /*1160*/  SHF.R.U32.HI R0, RZ, 0x7, R0 ;  /* 0x00000007ff007819 */ /* 0x000fcc0000011600 */
[----:B------:R-:W0:Y:S02]  /*1170*/  SHFL.IDX PT, R0, R0, RZ, 0x1f ;  /* 0x00001fff00007589 */ /* 0x000e2400000e0000 */
[----:B0-----:R-:W-:-:S13]  /*1180*/  R2UR UR4, R0 ;  /* 0x00000000000472ca */ /* 0x001fda00000e0000 */
[----:B------:R-:W-:-:S04]  /*1190*/  ULEA.HI UR5, UR4, UR4, URZ, 0x1 ;  /* 0x0000000404057291 */ /* 0x000fc8000f8f083f */
[----:B------:R-:W-:-:S04]  /*11a0*/  ULOP3.LUT UR5, UR5, 0x7fffe, URZ, 0xc0, !UPT ;  /* 0x0007fffe05057892 */ /* 0x000fc8000f8ec03f */
[----:B------:R-:W-:-:S03]  /*11b0*/  UIADD3 UR5, UR4, -UR5, URZ ;  /* 0x8000000504057290 */ /* 0x000fc6000fffe03f */
[----:B------:R-:W-:Y:S01]  /*11c0*/  ULDC UR4, c[0x0][0x28c] ;  /* 0x0000a30000047ab9 */ /* 0x000fe20000000800 */
[----:B------:R-:W-:Y:S01]  /*11d0*/  ULEA UR5, UR5, UR46, 0xd ;  /* 0x0000002e05057291 */ /* 0x000fe2000f8e683f */
[----:B------:R-:W-:-:S03]  /*11e0*/  ISETP.LT.AND P0, PT, RZ, UR4, PT ;  /* 0x00000004ff007c0c */ /* 0x000fc6000bf01270 */
[----:B------:R-:W-:-:S04]  /*11f0*/  UIADD3 UR5, UR5, 0x100, URZ ;  /* 0x0000010005057890 */ /* 0x000fc8000fffe03f */
[----:B------:R-:W-:-:S04]  /*1200*/  USHF.R.U32.HI UR5, URZ, 0x4, UR5 ;  /* 0x000000043f057899 */ /* 0x000fc80008011605 */
[----:B------:R-:W-:Y:S02]  /*1210*/  ULOP3.LUT UR47, UR5, 0x3fff, URZ, 0xc0, !UPT ;  /* 0x00003fff052f7892 */ /* 0x000fe4000f8ec03f */
[----:B-1-3--:R-:W-:Y:S10]  /*1220*/  @P0 BRA `(.L_x_13) ;  /* 0x0000000000400947 */ /* 0x00aff40003800000 */
[----:B------:R-:W-:Y:S01]  /*1230*/  MOV R0, 0x0 ;  /* 0x0000000000007802 */ /* 0x000fe20000000f00 */
[----:B------:R-:W-:Y:S01]  /*1240*/  ULDC.64 UR4, c[0x4][0x68] ;  /* 0x01001a0000047ab9 */ /* 0x000fe20000000a00 */
[----:B------:R-:W-:Y:S01]  /*1250*/  ULDC.64 UR6, c[0x4][0x8] ;  /* 0x0100020000067ab9 */ /* 0x000fe20000000a00 */
[----:B--2---:R-:W-:Y:S01]  /*1260*/  IMAD.U32 R4, RZ, RZ, UR4 ;  /* 0x00000004ff047e24 */ /* 0x004fe2000f8e00ff */
[----:B------:R0:W2:Y:S01]  /*1270*/  LDC.64 R14, c[0x4][R0] ;  /* 0x01000000000e7b82 */ /* 0x0000a20000000a00 */
[----:B------:R-:W-:Y:S01]  /*1280*/  MOV R5, UR5 ;  /* 0x0000000500057c02 */ /* 0x000fe20008000f00 */
[----:B------:R-:W-:Y:S01]  /*1290*/  ULDC.64 UR4, c[0x4][0x70] ;  /* 0x01001c0000047ab9 */ /* 0x000fe20000000a00 */
[----:B------:R-:W-:Y:S01]  /*12a0*/  IMAD.U32 R10, RZ, RZ, UR6 ;  /* 0x00000006ff0a7e24 */ /* 0x000fe2000f8e00ff */
[----:B------:R-:W-:Y:S01]  /*12b0*/  MOV R11, UR7 ;  /* 0x00000007000b7c02 */ /* 0x000fe20008000f00 */
[----:B------:R-:W-:Y:S02]  /*12c0*/  IMAD.U32 R6, RZ, RZ, UR4 ;  /* 0x00000004ff067e24 */ /* 0x000fe4000f8e00ff */
[----:B------:R-:W-:-:S02]  /*12d0*/  IMAD.U32 R7, RZ, RZ, UR5 ;  /* 0x00000005ff077e24 */ /* 0x000fc4000f8e00ff */
[----:B------:R-:W-:Y:S02]  /*12e0*/  IMAD.MOV.U32 R8, RZ, RZ, 0x1e1 ;  /* 0x000001e1ff087424 */ /* 0x000fe400078e00ff */
[----:B------:R-:W-:Y:S02]  /*12f0*/  IMAD.MOV.U32 R12, RZ, RZ, 0x1 ;  /* 0x00000001ff0c7424 */ /* 0x000fe400078e00ff */
[----:B0-----:R-:W-:-:S07]  /*1300*/  IMAD.MOV.U32 R13, RZ, RZ, RZ ;  /* 0x000000ffff0d7224 */ /* 0x001fce00078e00ff */
[----:B------:R-:W-:-:S07]  /*1310*/  LEPC R20, `(.L_x_13) ;  /* 0x000000001014794e */ /* 0x000fce0000000000 */
[----:B-123-5:R-:W-:Y:S05]  /*1320*/  CALL.ABS.NOINC R14 ;  /* 0x000000000e007343 */ /* 0x02efea0003c00000 */
.L_x_13:
[----:B------:R-:W-:-:S06]  /*1330*/  ULOP3.LUT UR4, UR38, 0x1, URZ, 0xfc, !UPT ;  /* 0x0000000126047892 */ /* 0x000fcc000f8efc3f */
[----:B------:R-:W-:-:S04]  /*1340*/  MOV R0, UR4 ;  /* 0x0000000400007c02 */ /* 0x000fc80008000f00 */
[----:B------:R-:W-:-:S13]  /*1350*/  ISETP.NE.AND P0, PT, R0, 0x3, PT ;  /* 0x000000030000780c */ /* 0x000fda0003f05270 */
[----:B------:R-:W-:Y:S05]  /*1360*/  @!P0 BRA `(.L_x_14) ;  /* 0x0000000000048947 */ /* 0x000fea0003800000 */
[----:B------:R-:W-:Y:S01]  /*1370*/  BPT.TRAP 0x1 ;  /* 0x000000040000795c */ /* 0x000fe20000300000 */
.L_x_14:
[----:B-1----:R-:W-:Y:S02]  /*1380*/  IMAD.U32 R3, RZ, RZ, UR37 ;  /* 0x00000025ff037e24 */ /* 0x002fe4000f8e00ff */
[----:B------:R-:W-:-:S03]  /*1390*/  IMAD.U32 R0, RZ, RZ, UR36 ;  /* 0x00000024ff007e24 */ /* 0x000fc6000f8e00ff */
[----:B------:R-:W-:Y:S02]  /*13a0*/  LEA R3, R3, UR46, 0x3 ;  /* 0x0000002e03037c11 */ /* 0x000fe4000f8e18ff */
[----:B------:R-:W-:-:S04]  /*13b0*/  SHF.L.U32 R0, R0, 0x1f, RZ ;  /* 0x0000001f00007819 */ /* 0x000fc800000006ff */
[----:B------:R0:W1:Y:S01]  /*13c0*/  SYNCS.PHASECHK.TRANS64.TRYWAIT P1, [R3+URZ], R0 ;  /* 0x00000000030075a7 */ /* 0x000062000802017f */
[----:B------:R-:W-:Y:S05]  /*13d0*/  @!P0 BRA `(.L_x_15) ;  /* 0x0000000000048947 */ /* 0x000fea0003800000 */
[----:B------:R-:W-:Y:S01]  /*13e0*/  BPT.TRAP 0x1 ;  /* 0x000000040000795c */ /* 0x000fe20000300000 */
.L_x_15:
[----:B-1----:R-:W-:Y:S05]  /*13f0*/  @P1 BRA `(.L_x_16) ;  /* 0x0000000000081947 */ /* 0x002fea0003800000 */
[----:B------:R-:W1:Y:S02]  /*1400*/  SYNCS.PHASECHK.TRANS64.TRYWAIT P1, [R3+URZ], R0 ;  /* 0x00000000030075a7 */ /* 0x000e64000802017f */
[----:B-1----:R-:W-:Y:S05]  /*1410*/  @!P1 BRA `(.L_x_17) ;  /* 0x0000022000d49947 */ /* 0x002fea0003800000 */
.L_x_16:
[----:B------:R-:W-:-:S04]  /*1420*/  UISETP.LT.AND UP0, UPT, UR43, 0x1, UPT ;  /* 0x000000012b00788c */ /* 0x000fc8000bf01270 */
[----:B------:R-:W-:-:S04]  /*1430*/  USEL UR4, UR43, 0x1, UP0 ;  /* 0x000000012b047887 */ /* 0x000fc80008000000 */
[----:B------:R-:W-:-:S06]  /*1440*/  UIADD3 UR4, UR43, -UR4, URZ ;  /* 0x800000042b047290 */ /* 0x000fcc000fffe03f */
[----:B01----:R-:W-:Y:S01]  /*1450*/  IMAD.U32 R0, RZ, RZ, UR4 ;  /* 0x00000004ff007e24 */ /* 0x003fe2000f8e00ff */
[----:B------:R-:W-:Y:S05]  /*1460*/  WARPSYNC.ALL ;  /* 0x0000000000007948 */ /* 0x000fea0003800000 */
[----:B------:R-:W-:Y:S01]  /*1470*/  ISETP.GE.AND P1, PT, R0, 0x1, PT ;  /* 0x000000010000780c */ /* 0x000fe20003f26270 */
[----:B------:R-:W-:Y:S01]  /*1480*/  UIADD3 UR46, UR46, 0x40100, URZ ;  /* 0x000401002e2e7890 */ /* 0x000fe2000fffe03f */
[----:B------:R-:W-:Y:S01]  /*1490*/  WARPGROUP.ARRIVE ;  /* 0x00000000000079c5 */ /* 0x000fe20000000000 */
[----:B------:R-:W-:Y:S01]  /*14a0*/  ULOP3.LUT UR4, UR47, 0x10000, URZ, 0xfc, !UPT ;  /* 0x000100002f047892 */ /* 0x000fe2000f8efc3f */
[----:B-----5:R-:W-:Y:S01]  /*14b0*/  STL [R1+0x2c4], R16 ;  /* 0x0002c41001007387 */ /* 0x020fe20000100800 */
[----:B------:R-:W-:-:S02]  /*14c0*/  USHF.R.U32.HI UR46, URZ, 0x4, UR46 ;  /* 0x000000043f2e7899 */ /* 0x000fc4000801162e */
[----:B------:R-:W-:Y:S01]  /*14d0*/  ULEA UR8, UR37, UR4, 0xc ;  /* 0x0000000425087291 */ /* 0x000fe2000f8e603f */
[----:B------:R0:W-:Y:S01]  /*14e0*/  STL [R1+0x2c0], R2 ;  /* 0x0002c00201007387 */ /* 0x0001e20000100800 */
[----:B------:R-:W-:Y:S01]  /*14f0*/  ULOP3.LUT UR5, UR46, 0x3fff, URZ, 0xc0, !UPT ;  /* 0x00003fff2e057892 */ /* 0x000fe2000f8ec03f */
[----:B------:R-:W-:Y:S01]  /*1500*/  UMOV UR9, 0x40000040 ;  /* 0x4000004000097882 */ /* 0x000fe20000000000 */
[----:B------:R-:W-:Y:S02]  /*1510*/  UMOV UR11, 0x40000040 ;  /* 0x40000040000b7882 */ /* 0x000fe40000000000 */
[----:B------:R-:W-:Y:S01]  /*1520*/  ULOP3.LUT UR5, UR5, 0x10000, URZ, 0xfc, !UPT ;  /* 0x0001000005057892 */ /* 0x000fe2000f8efc3f */
[----:B------:R1:W-:Y:S01]  /*1530*/  STL [R1+0x2bc], R0 ;  /* 0x0002bc0001007387 */ /* 0x0003e20000100800 */
[----:B------:R-:W-:Y:S02]  /*1540*/  UIADD3 UR12, UR8, 0x400, URZ ;  /* 0x00000400080c7890 */ /* 0x000fe4000fffe03f */
[----:B------:R-:W-:Y:S01]  /*1550*/  ULEA UR6, UR37, UR5, 0xc ;  /* 0x0000000525067291 */ /* 0x000fe2000f8e603f */
[----:B------:R-:W-:Y:S01]  /*1560*/  UMOV UR15, UR11 ;  /* 0x0000000b000f7c82 */ /* 0x000fe20008000000 */
[----:B------:R-:W-:-:S05]  /*1570*/  UMOV UR13, 0x40000040 ;  /* 0x40000040000d7882 */ /* 0x000fca0000000000 */
[----:B------:R-:W-:Y:S02]  /*1580*/  UMOV UR10, UR6 ;  /* 0x00000006000a7c82 */ /* 0x000fe40008000000 */
[----:B------:R-:W-:Y:S01]  /*1590*/  HGMMA.64x256x16.F32.BF16 R24, gdesc[UR8], RZ, !UPT, gsb0 ;  /* 0x03e00000081879f0 */ /* 0x000fe2000c0018ff */
[----:B------:R-:W-:Y:S02]  /*15a0*/  UMOV UR14, UR10 ;  /* 0x0000000a000e7c82 */ /* 0x000fe40008000000 */
[----:B------:R-:W-:Y:S02]  /*15b0*/  WARPGROUP.DEPBAR.LE gsb0, 0x0 ;  /* 0x00008000000079c5 */ /* 0x000fe40000010000 */
[----:B------:R-:W-:Y:S01]  /*15c0*/  STL.64 [R1], R24 ;  /* 0x0000001801007387 */ /* 0x000fe20000100a00 */
[----:B------:R-:W-:Y:S01]  /*15d0*/  MOV R235, R46 ;  /* 0x0000002e00eb7202 */ /* 0x000fe20000000f00 */
[----:B------:R-:W-:Y:S01]  /*15e0*/  IMAD.MOV.U32 R234, RZ, RZ, R47 ;  /* 0x000000ffffea7224 */ /* 0x000fe200078e002f */
[----:B------:R-:W-:Y:S01]  /*15f0*/  MOV R231, R50 ;  /* 0x0000003200e77202 */ /* 0x000fe20000000f00 */
[----:B------:R-:W-:Y:S01]  /*1600*/  STL.64 [R1+0x8], R26 ;  /* 0x0000081a01007387 */ /* 0x000fe20000100a00 */
[----:B------:R-:W-:Y:S01]  /*1610*/  IMAD.MOV.U32 R233, RZ, RZ, R48 ;  /* 0x000000ffffe97224 */ /* 0x000fe200078e0030 */
[----:B------:R-:W-:Y:S01]  /*1620*/  MOV R227, R54 ;  /* 0x0000003600e37202 */ /* 0x000fe20000000f00 */
[----:B------:R-:W-:Y:S01]  /*1630*/  IMAD.MOV.U32 R232, RZ, RZ, R49 ;  /* 0x000000ffffe87224 */ /* 0x000fe200078e0031 */
        /* <DEDUP_REMOVED lines=62> */
[----:B0-----:R-:W-:Y:S01]  /*1a20*/  MOV R2, R150 ;  /* 0x0000009600027202 */ /* 0x001fe20000000f00 */
[----:B------:R-:W-:Y:S01]  /*1a30*/  IMAD.MOV.U32 R176, RZ, RZ, R92 ;  /* 0x000000ffffb07224 */ /* 0x000fe200078e005c */
[----:B------:R0:W-:Y:S01]  /*1a40*/  STL.64 [R1+0x50], R44 ;  /* 0x0000502c01007387 */ /* 0x0001e20000100a00 */
[----:B------:R-:W-:-:S02]  /*1a50*/  IMAD.MOV.U32 R177, RZ, RZ, R93 ;  /* 0x000000ffffb17224 */ /* 0x000fc400078e005d */
[----:B------:R-:W-:Y:S01]  /*1a60*/  IMAD.MOV.U32 R179, RZ, RZ, R95 ;  /* 0x000000ffffb37224 */ /* 0x000fe200078e005f */
[----:B------:R-:W-:Y:S01]  /*1a70*/  STL [R1+0xae8], R160 ;  /* 0x000ae8a001007387 */ /* 0x000fe20000100800 */
[----:B------:R-:W-:Y:S02]  /*1a80*/  IMAD.MOV.U32 R180, RZ, RZ, R96 ;  /* 0x000000ffffb47224 */ /* 0x000fe400078e0060 */
[----:B------:R-:W-:Y:S02]  /*1a90*/  IMAD.MOV.U32 R181, RZ, RZ, R97 ;  /* 0x000000ffffb57224 */ /* 0x000fe400078e0061 */
[----:B------:R-:W-:Y:S02]  /*1aa0*/  IMAD.MOV.U32 R183, RZ, RZ, R99 ;  /* 0x000000ffffb77224 */ /* 0x000fe400078e0063 */
[----:B------:R-:W-:Y:S02]  /*1ab0*/  IMAD.MOV.U32 R184, RZ, RZ, R100 ;  /* 0x000000ffffb87224 */ /* 0x000fe400078e0064 */
[----:B------:R-:W-:-:S02]  /*1ac0*/  IMAD.MOV.U32 R185, RZ, RZ, R101 ;  /* 0x000000ffffb97224 */ /* 0x000fc400078e0065 */
[----:B------:R-:W-:Y:S02]  /*1ad0*/  IMAD.MOV.U32 R187, RZ, RZ, R103 ;  /* 0x000000ffffbb7224 */ /* 0x000fe400078e0067 */
        /* <DEDUP_REMOVED lines=23> */
[----:B---3--:R-:W-:Y:S02]  /*1c50*/  IMAD.MOV.U32 R17, RZ, RZ, R135 ;  /* 0x000000ffff117224 */ /* 0x008fe400078e0087 */
        /* <DEDUP_REMOVED lines=8> */
[----:B--2---:R-:W-:Y:S02]  /*1ce0*/  IMAD.MOV.U32 R5, RZ, RZ, R147 ;  /* 0x000000ffff057224 */ /* 0x004fe400078e0093 */
[----:B------:R-:W-:Y:S02]  /*1cf0*/  IMAD.MOV.U32 R4, RZ, RZ, R148 ;  /* 0x000000ffff047224 */ /* 0x000fe400078e0094 */
[----:B------:R-:W-:-:S02]  /*1d00*/  IMAD.MOV.U32 R3, RZ, RZ, R149 ;  /* 0x000000ffff037224 */ /* 0x000fc400078e0095 */
[----:B-1----:R-:W-:Y:S02]  /*1d10*/  IMAD.MOV.U32 R0, RZ, RZ, R151 ;  /* 0x000000ffff007224 */ /* 0x002fe400078e0097 */
[----:B0-----:R-:W-:-:S06]  /*1d20*/  WARPGROUP.ARRIVE ;  /* 0x00000000000079c5 */ /* 0x001fcc0000000000 */
[----:B------:R-:W-:Y:S03]  /*1d30*/  HGMMA.64x256x16.F32.BF16 R24, gdesc[UR12], RZ, !UPT, gsb0 ;  /* 0x03e000000c1879f0 */ /* 0x000fe6000c0018ff */
[----:B------:R-:W-:Y:S02]  /*1d40*/  WARPGROUP.DEPBAR.LE gsb0, 0x0 ;  /* 0x00008000000079c5 */ /* 0x000fe40000010000 */
[----:B------:R-:W-:Y:S04]  /*1d50*/  STL.64 [R1+0xae0], R150 ;  /* 0x000ae09601007387 */ /* 0x000fe80000100a00 */
        /* <DEDUP_REMOVED lines=20> */
[----:B------:R0:W-:Y:S04]  /*1ea0*/  STL.64 [R1+0xa38], R108 ;  /* 0x000a386c01007387 */ /* 0x0001e80000100a00 */
[----:B0-----:R-:W2:Y:S04]  /*1eb0*/  LDL.LU R108, [R1] ;  /* 0x00000000016c7983 */ /* 0x001ea80000300800 */
[----:B------:R-:W2:Y:S04]  /*1ec0*/  LDL.LU R109, [R1+0x4] ;  /* 0x00000400016d7983 */ /* 0x000ea80000300800 */
        /* <DEDUP_REMOVED lines=19> */
[----:B------:R-:W2:Y:S01]  /*2000*/  LDL.LU R129, [R1+0x54] ;  /* 0x0000540001817983 */ /* 0x000ea20000300800 */
        /* <DEDUP_REMOVED lines=29> */
[----:B------:R-:W-:Y:S01]  /*21e0*/  UIADD3 UR12, UR8, 0x2, URZ ;  /* 0x00000002080c7890 */ /* 0x000fe2000fffe03f */
[----:B------:R-:W-:Y:S01]  /*21f0*/  IMAD.MOV.U32 R150, RZ, RZ, R215 ;  /* 0x000000ffff967224 */ /* 0x000fe200078e00d7 */
[----:B------:R-:W-:Y:S01]  /*2200*/  UIADD3 UR14, UR6, 0x2, URZ ;  /* 0x00000002060e7890 */ /* 0x000fe2000fffe03f */
[----:B------:R-:W-:Y:S01]  /*2210*/  IMAD.MOV.U32 R160, RZ, RZ, R213 ;  /* 0x000000ffffa07224 */ /* 0x000fe200078e00d5 */
[----:B------:R-:W-:Y:S01]  /*2220*/  UMOV UR13, 0x40000040 ;  /* 0x40000040000d7882 */ /* 0x000fe20000000000 */
[----:B------:R-:W-:Y:S01]  /*2230*/  IMAD.MOV.U32 R213, RZ, RZ, R23 ;  /* 0x000000ffffd57224 */ /* 0x000fe200078e0017 */
[----:B------:R-:W-:Y:S01]  /*2240*/  UMOV UR15, 0x40000040 ;  /* 0x40000040000f7882 */ /* 0x000fe20000000000 */
        /* <DEDUP_REMOVED lines=13> */
[----:B------:R-:W-:-:S06]  /*2320*/  IMAD.MOV.U32 R234, RZ, RZ, R2 ;  /* 0x000000ffffea7224 */ /* 0x000fcc00078e0002 */
[----:B--2---:R-:W-:-:S06]  /*2330*/  WARPGROUP.ARRIVE ;  /* 0x00000000000079c5 */ /* 0x004fcc0000000000 */
[----:B------:R-:W-:Y:S03]  /*2340*/  HGMMA.64x256x16.F32.BF16 R108, gdesc[UR12], R108, gsb0 ;  /* 0x03e000000c6c79f0 */ /* 0x000fe6000800186c */
[----:B------:R-:W-:Y:S02]  /*2350*/  WARPGROUP.DEPBAR.LE gsb0, 0x0 ;  /* 0x00008000000079c5 */ /* 0x000fe40000010000 */
[----:B------:R-:W-:Y:S04]  /*2360*/  STL.64 [R1], R108 ;  /* 0x0000006c01007387 */ /* 0x000fe80000100a00 */
        /* <DEDUP_REMOVED lines=63> */
[----:B0-----:R-:W2:Y:S04]  /*2760*/  LDL.LU R160, [R1+0xae8] ;  /* 0x000ae80001a07983 */ /* 0x001ea80000300800 */
[----:B------:R-:W3:Y:S04]  /*2770*/  LDL.LU.64 R150, [R1+0xae0] ;  /* 0x000ae00001967983 */ /* 0x000ee80000300a00 */
        /* <DEDUP_REMOVED lines=20> */
[----:B------:R-:W3:Y:S01]  /*28c0*/  LDL.LU.64 R108, [R1+0xa38] ;  /* 0x000a3800016c7983 */ /* 0x000ee20000300a00 */
[----:B------:R-:W-:Y:S01]  /*28d0*/  UIADD3 UR12, UR8, 0x402, URZ ;  /* 0x00000402080c7890 */ /* 0x000fe2000fffe03f */
[----:B------:R-:W-:Y:S01]  /*28e0*/  UMOV UR13, 0x40000040 ;  /* 0x40000040000d7882 */ /* 0x000fe20000000000 */
[----:B---3--:R-:W-:-:S07]  /*28f0*/  WARPGROUP.ARRIVE ;  /* 0x00000000000079c5 */ /* 0x008fce0000000000 */
[----:B------:R-:W-:Y:S03]  /*2900*/  HGMMA.64x256x16.F32.BF16 R24, gdesc[UR12], R24, gsb0 ;  /* 0x03e000000c1879f0 */ /* 0x000fe60008001818 */
        /* <DEDUP_REMOVED lines=65> */
[----:B0-----:R-:W3:Y:S04]  /*2d20*/  LDL.LU.64 R24, [R1] ;  /* 0x0000000001187983 */ /* 0x001ee80000300a00 */
        /* <DEDUP_REMOVED lines=63> */
[----:B------:R-:W-:-:S02]  /*3120*/  UIADD3 UR12, UR8, 0x4, URZ ;  /* 0x00000004080c7890 */ /* 0x000fc4000fffe03f */
[----:B------:R-:W-:Y:S01]  /*3130*/  UIADD3 UR14, UR6, 0x4, URZ ;  /* 0x00000004060e7890 */ /* 0x000fe2000fffe03f */
[----:B------:R-:W-:Y:S01]  /*3140*/  UMOV UR13, 0x40000040 ;  /* 0x40000040000d7882 */ /* 0x000fe20000000000 */
[----:B------:R-:W-:Y:S01]  /*3150*/  UMOV UR15, 0x40000040 ;  /* 0x40000040000f7882 */ /* 0x000fe20000000000 */
[----:B---3--:R-:W-:-:S06]  /*3160*/  WARPGROUP.ARRIVE ;  /* 0x00000000000079c5 */ /* 0x008fcc0000000000 */
[----:B------:R-:W-:Y:S03]  /*3170*/  HGMMA.64x256x16.F32.BF16 R24, gdesc[UR12], R24, gsb0 ;  /* 0x03e000000c1879f0 */ /* 0x000fe60008001818 */
        /* <DEDUP_REMOVED lines=41> */
[----:B------:R0:W-:Y:S01]  /*3410*/  STL.64 [R1+0x50], R44 ;  /* 0x0000502c01007387 */ /* 0x0001e20000100a00 */
[----:B------:R-:W-:Y:S01]  /*3420*/  IMAD.MOV.U32 R206, RZ, RZ, R122 ;  /* 0x000000ffffce7224 */ /* 0x000fe200078e007a */
[----:B------:R-:W-:Y:S01]  /*3430*/  MOV R201, R117 ;  /* 0x0000007500c97202 */ /* 0x000fe20000000f00 */
[----:B------:R-:W-:Y:S01]  /*3440*/  IMAD.MOV.U32 R205, RZ, RZ, R121 ;  /* 0x000000ffffcd7224 */ /* 0x000fe200078e0079 */
[----:B------:R-:W3:Y:S01]  /*3450*/  LDL.LU.64 R150, [R1+0xa30] ;  /* 0x000a300001967983 */ /* 0x000ee20000300a00 */
        /* <DEDUP_REMOVED lines=92> */
[----:B------:R-:W-:-:S02]  /*3a20*/  IMAD.MOV.U32 R231, RZ, RZ, R50 ;  /* 0x000000ffffe77224 */ /* 0x000fc400078e0032 */
[----:B------:R-:W-:Y:S01]  /*3a30*/  IMAD.MOV.U32 R232, RZ, RZ, R49 ;  /* 0x000000ffffe87224 */ /* 0x000fe200078e0031 */
[----:B------:R-:W3:Y:S01]  /*3a40*/  LDL.LU.64 R102, [R1+0x970] ;  /* 0x0009700001667983 */ /* 0x000ee20000300a00 */
[----:B------:R-:W-:Y:S02]  /*3a50*/  IMAD.MOV.U32 R235, RZ, RZ, R46 ;  /* 0x000000ffffeb7224 */ /* 0x000fe400078e002e */
[----:B------:R-:W-:Y:S01]  /*3a60*/  IMAD.MOV.U32 R234, RZ, RZ, R47 ;  /* 0x000000ffffea7224 */ /* 0x000fe200078e002f */
        /* <DEDUP_REMOVED lines=28> */
[----:B0-----:R-:W3:Y:S04]  /*3c30*/  LDL.LU.64 R44, [R1+0x888] ;  /* 0x00088800012c7983 */ /* 0x001ee80000300a00 */
        /* <DEDUP_REMOVED lines=11> */
[----:B------:R-:W-:-:S02]  /*3cf0*/  UMOV UR13, 0x40000040 ;  /* 0x40000040000d7882 */ /* 0x000fc40000000000 */
[----:B--2---:R-:W-:Y:S01]  /*3d00*/  STL [R1+0x830], R160 ;  /* 0x000830a001007387 */ /* 0x004fe20000100800 */
[----:B---3--:R-:W-:-:S06]  /*3d10*/  WARPGROUP.ARRIVE ;  /* 0x00000000000079c5 */ /* 0x008fcc0000000000 */
        /* <DEDUP_REMOVED lines=91> */
[----:B------:R-:W-:Y:S01]  /*42d0*/  IMAD.MOV.U32 R235, RZ, RZ, R0 ;  /* 0x000000ffffeb7224 */ /* 0x000fe200078e0000 */
[----:B------:R-:W-:Y:S02]  /*42e0*/  UIADD3 UR12, UR8, 0x6, URZ ;  /* 0x00000006080c7890 */ /* 0x000fe4000fffe03f */
[----:B------:R-:W-:Y:S01]  /*42f0*/  UIADD3 UR14, UR6, 0x6, URZ ;  /* 0x00000006060e7890 */ /* 0x000fe2000fffe03f */
[----:B------:R-:W-:Y:S01]  /*4300*/  UMOV UR13, 0x40000040 ;  /* 0x40000040000d7882 */ /* 0x000fe20000000000 */
[----:B------:R-:W-:Y:S01]  /*4310*/  UMOV UR15, 0x40000040 ;  /* 0x40000040000f7882 */ /* 0x000fe20000000000 */
        /* <DEDUP_REMOVED lines=236> */
[----:B------:R-:W-:Y:S01]  /*51e0*/  STL.64 [R1+0x30], R36 ;  /* 0x0000302401007387 */ /* 0x000fe20000100a00 */
[----:B------:R-:W-:-:S03]  /*51f0*/  IMAD.MOV.U32 R2, RZ, RZ, R150 ;  /* 0x000000ffff027224 */ /* 0x000fc600078e0096 */
[----:B------:R-:W-:Y:S01]  /*5200*/  STL.64 [R1+0x38], R38 ;  /* 0x0000382601007387 */ /* 0x000fe20000100a00 */
[----:B------:R-:W-:-:S03]  /*5210*/  MOV R0, R151 ;  /* 0x0000009700007202 */ /* 0x000fc60000000f00 */
[----:B------:R-:W-:Y:S01]  /*5220*/  STL.64 [R1+0x40], R40 ;  /* 0x0000402801007387 */ /* 0x000fe20000100a00 */
[----:B------:R-:W-:Y:S01]  /*5230*/  MOV R4, R148 ;  /* 0x0000009400047202 */ /* 0x000fe20000000f00 */
[----:B------:R-:W-:Y:S02]  /*5240*/  IMAD.MOV.U32 R3, RZ, RZ, R149 ;  /* 0x000000ffff037224 */ /* 0x000fe400078e0095 */
[----:B------:R-:W-:Y:S01]  /*5250*/  STL.64 [R1+0x48], R42 ;  /* 0x0000482a01007387 */ /* 0x000fe20000100a00 */
[----:B------:R-:W-:-:S03]  /*5260*/  IMAD.MOV.U32 R6, RZ, RZ, R146 ;  /* 0x000000ffff067224 */ /* 0x000fc600078e0092 */
[----:B------:R0:W-:Y:S01]  /*5270*/  STL.64 [R1+0x50], R44 ;  /* 0x0000502c01007387 */ /* 0x0001e20000100a00 */
[----:B------:R-:W-:Y:S01]  /*5280*/  IMAD.MOV.U32 R5, RZ, RZ, R147 ;  /* 0x000000ffff057224 */ /* 0x000fe200078e0093 */
[----:B------:R-:W-:Y:S02]  /*5290*/  MOV R7, R145 ;  /* 0x0000009100077202 */ /* 0x000fe40000000f00 */
[----:B------:R-:W3:Y:S01]  /*52a0*/  LDL.LU.64 R150, [R1+0x778] ;  /* 0x0007780001967983 */ /* 0x000ee20000300a00 */
[----:B------:R-:W-:Y:S01]  /*52b0*/  IMAD.MOV.U32 R8, RZ, RZ, R144 ;  /* 0x000000ffff087224 */ /* 0x000fe200078e0090 */
[----:B------:R-:W-:Y:S02]  /*52c0*/  MOV R10, R142 ;  /* 0x0000008e000a7202 */ /* 0x000fe40000000f00 */
[----:B------:R-:W3:Y:S01]  /*52d0*/  LDL.LU.64 R148, [R1+0x770] ;  /* 0x0007700001947983 */ /* 0x000ee20000300a00 */
[----:B------:R-:W-:-:S03]  /*52e0*/  IMAD.MOV.U32 R9, RZ, RZ, R143 ;  /* 0x000000ffff097224 */ /* 0x000fc600078e008f */
[----:B------:R-:W3:Y:S01]  /*52f0*/  LDL.LU.64 R146, [R1+0x768] ;  /* 0x0007680001927983 */ /* 0x000ee20000300a00 */
[----:B------:R-:W-:Y:S01]  /*5300*/  IMAD.MOV.U32 R12, RZ, RZ, R140 ;  /* 0x000000ffff0c7224 */ /* 0x000fe200078e008c */
[----:B------:R-:W-:Y:S01]  /*5310*/  MOV R13, R139 ;  /* 0x0000008b000d7202 */ /* 0x000fe20000000f00 */
[----:B------:R-:W-:Y:S01]  /*5320*/  IMAD.MOV.U32 R11, RZ, RZ, R141 ;  /* 0x000000ffff0b7224 */ /* 0x000fe200078e008d */
        /* <DEDUP_REMOVED lines=233> */
[----:B------:R-:W-:Y:S01]  /*61c0*/  IMAD.MOV.U32 R160, RZ, RZ, R213 ;  /* 0x000000ffffa07224 */ /* 0x000fe200078e00d5 */
[----:B------:R-:W-:Y:S01]  /*61d0*/  MOV R213, R23 ;  /* 0x0000001700d57202 */ /* 0x000fe20000000f00 */
        /* <DEDUP_REMOVED lines=258> */
[----:B------:R-:W-:-:S03]  /*7200*/  IMAD.MOV.U32 R3, RZ, RZ, R151 ;  /* 0x000000ffff037224 */ /* 0x000fc600078e0097 */
[----:B------:R-:W-:Y:S01]  /*7210*/  STL.64 [R1+0x40], R40 ;  /* 0x0000402801007387 */ /* 0x000fe20000100a00 */
[----:B------:R-:W-:Y:S01]  /*7220*/  IMAD.MOV.U32 R6, RZ, RZ, R148 ;  /* 0x000000ffff067224 */ /* 0x000fe200078e0094 */
[----:B------:R-:W-:Y:S02]  /*7230*/  MOV R5, R149 ;  /* 0x0000009500057202 */ /* 0x000fe40000000f00 */
[----:B------:R-:W-:Y:S01]  /*7240*/  STL.64 [R1+0x48], R42 ;  /* 0x0000482a01007387 */ /* 0x000fe20000100a00 */
[----:B------:R-:W-:Y:S01]  /*7250*/  MOV R8, R146 ;  /* 0x0000009200087202 */ /* 0x000fe20000000f00 */
[----:B------:R-:W-:Y:S02]  /*7260*/  IMAD.MOV.U32 R7, RZ, RZ, R147 ;  /* 0x000000ffff077224 */ /* 0x000fe400078e0093 */
[----:B------:R0:W-:Y:S01]  /*7270*/  STL.64 [R1+0x50], R44 ;  /* 0x0000502c01007387 */ /* 0x0001e20000100a00 */
[----:B------:R-:W-:-:S03]  /*7280*/  IMAD.MOV.U32 R10, RZ, RZ, R144 ;  /* 0x000000ffff0a7224 */ /* 0x000fc600078e0090 */
[----:B------:R-:W3:Y:S01]  /*7290*/  LDL.LU.64 R150, [R1+0x4c0] ;  /* 0x0004c00001967983 */ /* 0x000ee20000300a00 */
        /* <DEDUP_REMOVED lines=249> */
[----:B------:R-:W-:Y:S01]  /*8230*/  IMAD.MOV.U32 R221, RZ, RZ, R18 ;  /* 0x000000ffffdd7224 */ /* 0x000fe200078e0012 */
[----:B------:R0:W5:Y:S01]  /*8240*/  LDL.LU R16, [R1+0x2c4] ;  /* 0x0002c40001107983 */ /* 0x0001620000300800 */
[----:B------:R-:W-:-:S02]  /*8250*/  IMAD.MOV.U32 R222, RZ, RZ, R17 ;  /* 0x000000ffffde7224 */ /* 0x000fc400078e0011 */
[----:B------:R-:W-:Y:S01]  /*8260*/  IMAD.MOV.U32 R224, RZ, RZ, R14 ;  /* 0x000000ffffe07224 */ /* 0x000fe200078e000e */
[----:B------:R0:W5:Y:S01]  /*8270*/  LDL.LU R2, [R1+0x2c0] ;  /* 0x0002c00001027983 */ /* 0x0001620000300800 */
[----:B------:R-:W-:Y:S02]  /*8280*/  IMAD.MOV.U32 R225, RZ, RZ, R13 ;  /* 0x000000ffffe17224 */ /* 0x000fe400078e000d */
[----:B------:R-:W-:Y:S01]  /*8290*/  IMAD.MOV.U32 R227, RZ, RZ, R11 ;  /* 0x000000ffffe37224 */ /* 0x000fe200078e000b */
[----:B------:R0:W5:Y:S01]  /*82a0*/  LDL.LU R0, [R1+0x2bc] ;  /* 0x0002bc0001007983 */ /* 0x0001620000300800 */
[----:B------:R-:W-:Y:S02]  /*82b0*/  IMAD.MOV.U32 R228, RZ, RZ, R10 ;  /* 0x000000ffffe47224 */ /* 0x000fe400078e000a */
[----:B------:R-:W-:Y:S02]  /*82c0*/  IMAD.MOV.U32 R230, RZ, RZ, R8 ;  /* 0x000000ffffe67224 */ /* 0x000fe400078e0008 */
[----:B------:R-:W-:-:S02]  /*82d0*/  IMAD.MOV.U32 R231, RZ, RZ, R7 ;  /* 0x000000ffffe77224 */ /* 0x000fc400078e0007 */
[----:B------:R-:W-:Y:S02]  /*82e0*/  IMAD.MOV.U32 R233, RZ, RZ, R5 ;  /* 0x000000ffffe97224 */ /* 0x000fe400078e0005 */
        /* <DEDUP_REMOVED lines=68> */
[----:B-1----:R0:W5:Y:S04]  /*8730*/  LDL.LU R160, [R1+0x2b8] ;  /* 0x0002b80001a07983 */ /* 0x0021680000300800 */
[----:B------:R-:W2:Y:S04]  /*8740*/  LDL.LU.64 R150, [R1+0x2b0] ;  /* 0x0002b00001967983 */ /* 0x000ea80000300a00 */
        /* <DEDUP_REMOVED lines=20> */
[----:B------:R-:W2:Y:S01]  /*8890*/  LDL.LU.64 R108, [R1+0x208] ;  /* 0x00020800016c7983 */ /* 0x000ea20000300a00 */
[----:B------:R-:W-:Y:S01]  /*88a0*/  UIADD3 UR12, UR8, 0xc06, URZ ;  /* 0x00000c06080c7890 */ /* 0x000fe2000fffe03f */
[----:B------:R-:W-:Y:S01]  /*88b0*/  UMOV UR13, 0x40000040 ;  /* 0x40000040000d7882 */ /* 0x000fe20000000000 */
[----:B--2---:R-:W-:-:S07]  /*88c0*/  WARPGROUP.ARRIVE ;  /* 0x00000000000079c5 */ /* 0x004fce0000000000 */
[----:B------:R-:W-:Y:S03]  /*88d0*/  HGMMA.64x256x16.F32.BF16 R24, gdesc[UR12], R24, gsb0 ;  /* 0x03e000000c1879f0 */ /* 0x000fe60008001818 */
[----:B------:R-:W-:Y:S02]  /*88e0*/  WARPGROUP.DEPBAR.LE gsb0, 0x0 ;  /* 0x00008000000079c5 */ /* 0x000fe40000010000 */
[----:B0-----:R-:W-:Y:S05]  /*88f0*/  @!P1 BRA `(.L_x_18) ;  /* 0x0000008000a89947 */ /* 0x001fea0003800000 */
[----:B------:R-:W-:Y:S02]  /*8900*/  UIADD3 UR6, UR37, 0x1, URZ ;  /* 0x0000000125067890 */ /* 0x000fe4000fffe03f */
[----:B------:R-:W-:Y:S02]  /*8910*/  UMOV UR7, UR37 ;  /* 0x0000002500077c82 */ /* 0x000fe40008000000 */
[----:B------:R-:W-:-:S04]  /*8920*/  UISETP.NE.AND UP0, UPT, UR6, 0x4, UPT ;  /* 0x000000040600788c */ /* 0x000fc8000bf05270 */
[----:B------:R-:W-:Y:S02]  /*8930*/  USEL UR9, URZ, 0x1, UP0 ;  /* 0x000000013f097887 */ /* 0x000fe40008000000 */
[----:B------:R-:W-:Y:S02]  /*8940*/  USEL UR6, UR6, URZ, UP0 ;  /* 0x0000003f06067287 */ /* 0x000fe40008000000 */
[----:B------:R-:W-:-:S12]  /*8950*/  ULOP3.LUT UR9, UR36, UR9, URZ, 0x3c, !UPT ;  /* 0x0000000924097292 */ /* 0x000fd8000f8e3c3f */
.L_x_25:
[----:B------:R-:W-:Y:S05]  /*8960*/  @!P0 BRA `(.L_x_19) ;  /* 0x0000000000048947 */ /* 0x000fea0003800000 */
[----:B------:R-:W-:Y:S01]  /*8970*/  BPT.TRAP 0x1 ;  /* 0x000000040000795c */ /* 0x000fe20000300000 */
.L_x_19:
[----:B------:R-:W0:Y:S01]  /*8980*/  S2UR UR10, SR_CgaCtaId ;  /* 0x00000000000a79c3 */ /* 0x000e220000008800 */
[----:B------:R-:W-:Y:S01]  /*8990*/  UMOV UR8, 0x400 ;  /* 0x0000040000087882 */ /* 0x000fe20000000000 */
[----:B------:R-:W-:-:S05]  /*89a0*/  IMAD.U32 R3, RZ, RZ, UR9 ;  /* 0x00000009ff037e24 */ /* 0x000fca000f8e00ff */
[----:B------:R-:W-:Y:S01]  /*89b0*/  SHF.L.U32 R3, R3, 0x1f, RZ ;  /* 0x0000001f03037819 */ /* 0x000fe200000006ff */
[----:B0-----:R-:W-:-:S04]  /*89c0*/  ULEA UR8, UR10, UR8, 0x18 ;  /* 0x000000080a087291 */ /* 0x001fc8000f8ec03f */
[----:B------:R-:W-:-:S09]  /*89d0*/  ULEA UR10, UR6, UR8, 0x3 ;  /* 0x00000008060a7291 */ /* 0x000fd2000f8e183f */
[----:B------:R0:W1:Y:S01]  /*89e0*/  SYNCS.PHASECHK.TRANS64.TRYWAIT P1, [UR10], R3 ;  /* 0x00000003ff0075a7 */ /* 0x000062000802014a */
[----:B------:R-:W-:Y:S05]  /*89f0*/  @!P0 BRA `(.L_x_20) ;  /* 0x0000000000048947 */ /* 0x000fea0003800000 */
[----:B------:R-:W-:Y:S01]  /*8a00*/  BPT.TRAP 0x1 ;  /* 0x000000040000795c */ /* 0x000fe20000300000 */
.L_x_20:
[----:B-1----:R-:W-:Y:S05]  /*8a10*/  @P1 BRA `(.L_x_21) ;  /* 0x0000000000081947 */ /* 0x002fea0003800000 */
[----:B------:R-:W1:Y:S02]  /*8a20*/  SYNCS.PHASECHK.TRANS64.TRYWAIT P1, [UR10], R3 ;  /* 0x00000003ff0075a7 */ /* 0x000e64000802014a */
[----:B-1----:R-:W-:Y:S05]  /*8a30*/  @!P1 BRA `(.L_x_22) ;  /* 0x000001ac00609947 */ /* 0x002fea0003800000 */
.L_x_21:
        /* <DEDUP_REMOVED lines=64> */
[----:B--2---:R-:W2:Y:S04]  /*8e40*/  LDL.LU.64 R24, [R1] ;  /* 0x0000000001187983 */ /* 0x004ea80000300a00 */
        /* <DEDUP_REMOVED lines=63> */
[----:B------:R-:W-:-:S02]  /*9240*/  ULEA UR10, UR6, UR4, 0xc ;  /* 0x00000004060a7291 */ /* 0x000fc4000f8e603f */
[----:B------:R-:W-:Y:S01]  /*9250*/  ULEA UR11, UR6, UR5, 0xc ;  /* 0x00000005060b7291 */ /* 0x000fe2000f8e603f */
[----:B-----5:R-:W-:Y:S01]  /*9260*/  STL [R1+0x2c4], R16 ;  /* 0x0002c41001007387 */ /* 0x020fe20000100800 */
[----:B------:R-:W-:Y:S01]  /*9270*/  UMOV UR13, 0x40000040 ;  /* 0x40000040000d7882 */ /* 0x000fe20000000000 */
[----:B------:R-:W-:Y:S02]  /*9280*/  UMOV UR15, 0x40000040 ;  /* 0x40000040000f7882 */ /* 0x000fe40000000000 */
[----:B------:R-:W-:Y:S01]  /*9290*/  UMOV UR12, UR10 ;  /* 0x0000000a000c7c82 */ /* 0x000fe20008000000 */
[----:B------:R3:W-:Y:S01]  /*92a0*/  STL [R1+0x2c0], R2 ;  /* 0x0002c00201007387 */ /* 0x0007e20000100800 */
[----:B------:R-:W-:-:S03]  /*92b0*/  UMOV UR14, UR11 ;  /* 0x0000000b000e7c82 */ /* 0x000fc60008000000 */
[----:B------:R4:W-:Y:S01]  /*92c0*/  STL [R1+0x2bc], R0 ;  /* 0x0002bc0001007387 */ /* 0x0009e20000100800 */
[----:B--2---:R-:W-:-:S06]  /*92d0*/  WARPGROUP.ARRIVE ;  /* 0x00000000000079c5 */ /* 0x004fcc0000000000 */
[----:B------:R-:W-:Y:S03]  /*92e0*/  HGMMA.64x256x16.F32.BF16 R24, gdesc[UR12], R24, gsb0 ;  /* 0x03e000000c1879f0 */ /* 0x000fe60008001818 */
[----:B------:R-:W-:Y:S02]  /*92f0*/  WARPGROUP.DEPBAR.LE gsb0, 0x0 ;  /* 0x00008000000079c5 */ /* 0x000fe40000010000 */
[----:B------:R-:W-:Y:S01]  /*9300*/  STL.64 [R1], R24 ;  /* 0x0000001801007387 */ /* 0x000fe20000100a00 */
[----:B---3--:R-:W-:Y:S01]  /*9310*/  IMAD.MOV.U32 R2, RZ, RZ, R150 ;  /* 0x000000ffff027224 */ /* 0x008fe200078e0096 */
[----:B01----:R-:W-:Y:S01]  /*9320*/  MOV R3, R149 ;  /* 0x0000009500037202 */ /* 0x003fe20000000f00 */
[----:B----4-:R-:W-:Y:S01]  /*9330*/  IMAD.MOV.U32 R0, RZ, RZ, R151 ;  /* 0x000000ffff007224 */ /* 0x010fe200078e0097 */
        /* <DEDUP_REMOVED lines=40> */
[----:B------:R-:W2:Y:S01]  /*95c0*/  LDL.LU.64 R150, [R1+0xce8] ;  /* 0x000ce80001967983 */ /* 0x000ea20000300a00 */
        /* <DEDUP_REMOVED lines=96> */
[----:B------:R-:W-:-:S03]  /*9bd0*/  IMAD.MOV.U32 R235, RZ, RZ, R46 ;  /* 0x000000ffffeb7224 */ /* 0x000fc600078e002e */
        /* <DEDUP_REMOVED lines=28> */
[----:B0-----:R-:W2:Y:S04]  /*9da0*/  LDL.LU.64 R44, [R1+0xb40] ;  /* 0x000b4000012c7983 */ /* 0x001ea80000300a00 */
        /* <DEDUP_REMOVED lines=11> */
[----:B------:R-:W-:-:S02]  /*9e60*/  UMOV UR13, 0x40000040 ;  /* 0x40000040000d7882 */ /* 0x000fc40000000000 */
[----:B------:R-:W-:Y:S01]  /*9e70*/  STL [R1+0xae8], R160 ;  /* 0x000ae8a001007387 */ /* 0x000fe20000100800 */
[----:B--2---:R-:W-:-:S06]  /*9e80*/  WARPGROUP.ARRIVE ;  /* 0x00000000000079c5 */ /* 0x004fcc0000000000 */
        /* <DEDUP_REMOVED lines=333> */
[----:B------:R-:W-:-:S03]  /*b360*/  MOV R2, R150 ;  /* 0x0000009600027202 */ /* 0x000fc60000000f00 */
[----:B------:R-:W-:Y:S01]  /*b370*/  STL.64 [R1+0x38], R38 ;  /* 0x0000382601007387 */ /* 0x000fe20000100a00 */
[----:B------:R-:W-:-:S03]  /*b380*/  IMAD.MOV.U32 R0, RZ, RZ, R151 ;  /* 0x000000ffff007224 */ /* 0x000fc600078e0097 */
[----:B------:R-:W-:Y:S01]  /*b390*/  STL.64 [R1+0x40], R40 ;  /* 0x0000402801007387 */ /* 0x000fe20000100a00 */
[----:B------:R-:W-:-:S03]  /*b3a0*/  IMAD.MOV.U32 R4, RZ, RZ, R148 ;  /* 0x000000ffff047224 */ /* 0x000fc600078e0094 */
[----:B------:R-:W-:Y:S01]  /*b3b0*/  STL.64 [R1+0x48], R42 ;  /* 0x0000482a01007387 */ /* 0x000fe20000100a00 */
[----:B------:R-:W-:Y:S01]  /*b3c0*/  IMAD.MOV.U32 R3, RZ, RZ, R149 ;  /* 0x000000ffff037224 */ /* 0x000fe200078e0095 */
[----:B------:R-:W-:Y:S02]  /*b3d0*/  MOV R5, R147 ;  /* 0x0000009300057202 */ /* 0x000fe40000000f00 */
[----:B------:R0:W-:Y:S01]  /*b3e0*/  STL.64 [R1+0x50], R44 ;  /* 0x0000502c01007387 */ /* 0x0001e20000100a00 */
        /* <DEDUP_REMOVED lines=149> */
[----:B------:R-:W-:Y:S02]  /*bd40*/  IMAD.MOV.U32 R235, RZ, RZ, R46 ;  /* 0x000000ffffeb7224 */ /* 0x000fe400078e002e */
[----:B------:R-:W-:Y:S01]  /*bd50*/  IMAD.MOV.U32 R234, RZ, RZ, R47 ;  /* 0x000000ffffea7224 */ /* 0x000fe200078e002f */
        /* <DEDUP_REMOVED lines=1232> */
[----:B------:R-:W-:Y:S01]  /*10a60*/  BPT.TRAP 0x1 ;  /* 0x000000040000795c */ /* 0x000fe20000300000 */
.L_x_23:
[----:B------:R-:W-:Y:S02]  /*10a70*/  UISETP.GT.U32.AND UP0, UPT, UR38, 0x1, UPT ;  /* 0x000000012600788c */ /* 0x000fe4000bf04070 */
[----:B------:R-:W-:-:S04]  /*10a80*/  ULEA UR8, UR7, UR8, 0x3 ;  /* 0x0000000807087291 */ /* 0x000fc8000f8e183f */
[----:B------:R-:W-:Y:S01]  /*10a90*/  UIADD3 UR8, UR8, 0x20, URZ ;  /* 0x0000002008087890 */ /* 0x000fe2000fffe03f */
[----:B------:R-:W-:-:S03]  /*10aa0*/  PLOP3.LUT P1, PT, PT, PT, UP0, 0x80, 0x0 ;  /* 0x000000000000781c */ /* 0x000fc60003f2f008 */
[----:B------:R-:W-:-:S09]  /*10ab0*/  UPRMT UR8, URZ, 0x654, UR8 ;  /* 0x000006543f087896 */ /* 0x000fd20008000008 */
[----:B------:R-:W-:Y:S01]  /*10ac0*/  SYNCS.ARRIVE.TRANS64.RED.A1T0 RZ, [UR8], RZ ;  /* 0x000000ffffff79a7 */ /* 0x000fe20008100408 */
[----:B------:R-:W-:Y:S05]  /*10ad0*/  @P1 BRA `(.L_x_24) ;  /* 0x0000000000041947 */ /* 0x000fea0003800000 */
[----:B------:R-:W-:Y:S01]  /*10ae0*/  BPT.TRAP 0x1 ;  /* 0x000000040000795c */ /* 0x000fe20000300000 */
.L_x_24:
[----:B------:R-:W-:Y:S01]  /*10af0*/  UIADD3 UR6, UR6, 0x1, URZ ;  /* 0x0000000106067890 */ /* 0x000fe2000fffe03f */
[C---:B-----5:R-:W-:Y:S01]  /*10b00*/  ISETP.GT.AND P1, PT, R0.reuse, 0x1, PT ;  /* 0x000000010000780c */ /* 0x060fe20003f24270 */
[----:B------:R-:W-:Y:S01]  /*10b10*/  UIADD3 UR7, UR7, 0x1, URZ ;  /* 0x0000000107077890 */ /* 0x000fe2000fffe03f */
[----:B------:R-:W-:Y:S01]  /*10b20*/  VIADD R0, R0, 0xffffffff ;  /* 0xffffffff00007836 */ /* 0x000fe20000000000 */
[----:B------:R-:W-:Y:S02]  /*10b30*/  UISETP.NE.AND UP0, UPT, UR6, 0x4, UPT ;  /* 0x000000040600788c */ /* 0x000fe4000bf05270 */
[----:B------:R-:W-:Y:S02]  /*10b40*/  UISETP.NE.AND UP1, UPT, UR7, 0x4, UPT ;  /* 0x000000040700788c */ /* 0x000fe4000bf25270 */
[----:B------:R-:W-:Y:S02]  /*10b50*/  USEL UR8, URZ, 0x1, UP0 ;  /* 0x000000013f087887 */ /* 0x000fe40008000000 */
[----:B------:R-:W-:-:S02]  /*10b60*/  USEL UR6, UR6, URZ, UP0 ;  /* 0x0000003f06067287 */ /* 0x000fc40008000000 */
[----:B------:R-:W-:Y:S02]  /*10b70*/  USEL UR7, UR7, URZ, UP1 ;  /* 0x0000003f07077287 */ /* 0x000fe40008800000 */
[----:B------:R-:W-:Y:S01]  /*10b80*/  ULOP3.LUT UR9, UR9, UR8, URZ, 0x3c, !UPT ;  /* 0x0000000809097292 */ /* 0x000fe2000f8e3c3f */
[----:B------:R-:W-:Y:S11]  /*10b90*/  @P1 BRA `(.L_x_25) ;  /* 0xffffff7c00701947 */ /* 0x000ff6000383ffff */
.L_x_18:
[----:B-----5:R-:W0:Y:S02]  /*10ba0*/  LDC R0, c[0x0][0x28c] ;  /* 0x0000a300ff007b82 */ /* 0x020e240000000800 */
[----:B0-----:R-:W-:-:S13]  /*10bb0*/  ISETP.GE.AND P1, PT, R0, 0x1, PT ;  /* 0x000000010000780c */ /* 0x001fda0003f26270 */
[----:B------:R-:W-:Y:S05]  /*10bc0*/  @!P1 BRA `(.L_x_26) ;  /* 0x0000000000449947 */ /* 0x000fea0003800000 */
[----:B------:R-:W-:Y:S05]  /*10bd0*/  @!P0 BRA `(.L_x_27) ;  /* 0x0000000000048947 */ /* 0x000fea0003800000 */
[----:B------:R-:W-:Y:S01]  /*10be0*/  BPT.TRAP 0x1 ;  /* 0x000000040000795c */ /* 0x000fe20000300000 */
.L_x_27:
[----:B------:R-:W0:Y:S01]  /*10bf0*/  S2UR UR6, SR_CgaCtaId ;  /* 0x00000000000679c3 */ /* 0x000e220000008800 */
[----:B------:R-:W-:Y:S01]  /*10c00*/  UISETP.LT.AND UP0, UPT, UR43, 0x1, UPT ;  /* 0x000000012b00788c */ /* 0x000fe2000bf01270 */
[----:B------:R-:W-:-:S03]  /*10c10*/  UMOV UR5, 0x400 ;  /* 0x0000040000057882 */ /* 0x000fc60000000000 */
[----:B------:R-:W-:Y:S02]  /*10c20*/  USEL UR4, UR43, 0x1, UP0 ;  /* 0x000000012b047887 */ /* 0x000fe40008000000 */
[----:B------:R-:W-:Y:S02]  /*10c30*/  UISETP.GT.U32.AND UP0, UPT, UR38, 0x1, UPT ;  /* 0x000000012600788c */ /* 0x000fe4000bf04070 */
[----:B------:R-:W-:-:S04]  /*10c40*/  UIADD3 UR4, UR37, UR43, -UR4 ;  /* 0x0000002b25047290 */ /* 0x000fc8000fffe804 */
[----:B------:R-:W-:Y:S01]  /*10c50*/  USHF.L.U32 UR4, UR4, 0x3, URZ ;  /* 0x0000000304047899 */ /* 0x000fe2000800063f */
[----:B------:R-:W-:-:S03]  /*10c60*/  PLOP3.LUT P0, PT, PT, PT, UP0, 0x80, 0x0 ;  /* 0x000000000000781c */ /* 0x000fc60003f0f008 */
[----:B------:R-:W-:Y:S02]  /*10c70*/  ULOP3.LUT UR4, UR4, 0x18, URZ, 0xc0, !UPT ;  /* 0x0000001804047892 */ /* 0x000fe4000f8ec03f */
[----:B0-----:R-:W-:-:S04]  /*10c80*/  ULEA UR5, UR6, UR5, 0x18 ;  /* 0x0000000506057291 */ /* 0x001fc8000f8ec03f */
[----:B------:R-:W-:-:S04]  /*10c90*/  UIADD3 UR4, UR5, 0x20, UR4 ;  /* 0x0000002005047890 */ /* 0x000fc8000fffe004 */
[----:B------:R-:W-:-:S09]  /*10ca0*/  UPRMT UR4, URZ, 0x654, UR4 ;  /* 0x000006543f047896 */ /* 0x000fd20008000004 */
[----:B------:R-:W-:Y:S01]  /*10cb0*/  SYNCS.ARRIVE.TRANS64.RED.A1T0 RZ, [UR4], RZ ;  /* 0x000000ffffff79a7 */ /* 0x000fe20008100404 */
[----:B------:R-:W-:Y:S05]  /*10cc0*/  @P0 BRA `(.L_x_26) ;  /* 0x0000000000040947 */ /* 0x000fea0003800000 */
[----:B------:R-:W-:Y:S01]  /*10cd0*/  BPT.TRAP 0x1 ;  /* 0x000000040000795c */ /* 0x000fe20000300000 */
.L_x_26:
[----:B------:R-:W0:Y:S01]  /*10ce0*/  S2R R8, SR_TID.X ;  /* 0x0000000000087919 */ /* 0x000e220000002100 */
[----:B------:R-:W-:Y:S01]  /*10cf0*/  IMAD.MOV.U32 R19, RZ, RZ, 0x6540 ;  /* 0x00006540ff137424 */ /* 0x000fe200078e00ff */
[----:B------:R-:W-:Y:S01]  /*10d00*/  USHF.R.S32.HI UR10, URZ, 0x1f, UR42 ;  /* 0x0000001f3f0a7899 */ /* 0x000fe2000801142a */
[----:B------:R-:W-:Y:S01]  /*10d10*/  LOP3.LUT R4, R160, 0x1, RZ, 0xc0, !PT ;  /* 0x00000001a0047812 */ /* 0x000fe200078ec0ff */
[----:B------:R-:W-:Y:S01]  /*10d20*/  ULDC.64 UR8, c[0x0][0x5d0] ;  /* 0x0001740000087ab9 */ /* 0x000fe20000000a00 */
[----:B------:R-:W-:Y:S01]  /*10d30*/  UIADD3 UR37, UR43, UR37, URZ ;  /* 0x000000252b257290 */ /* 0x000fe2000fffe03f */
[----:B------:R-:W-:Y:S01]  /*10d40*/  IMAD.U32 R6, RZ, RZ, UR8 ;  /* 0x00000008ff067e24 */ /* 0x000fe2000f8e00ff */
[----:B------:R-:W-:Y:S01]  /*10d50*/  UIMAD UR4, UR10, UR8, URZ ;  /* 0x000000080a0472a4 */ /* 0x000fe2000f8e023f */
[----:B------:R-:W-:Y:S01]  /*10d60*/  IMAD.SHL.U32 R3, R4, 0x40, RZ ;  /* 0x0000004004037824 */ /* 0x000fe200078e00ff */
[----:B------:R-:W-:Y:S02]  /*10d70*/  UIMAD.WIDE UR6, UR40, 0x100, URZ ;  /* 0x00000100280678a5 */ /* 0x000fe4000f8e023f */
[----:B------:R-:W-:Y:S01]  /*10d80*/  UIMAD UR4, UR42, UR9, UR4 ;  /* 0x000000092a0472a4 */ /* 0x000fe2000f8e0204 */
[----:B------:R-:W-:Y:S01]  /*10d90*/  ULDC UR8, c[0x0][0x288] ;  /* 0x0000a20000087ab9 */ /* 0x000fe20000000800 */
[----:B------:R-:W-:Y:S01]  /*10da0*/  USHF.L.U32 UR40, UR40, 0x8, URZ ;  /* 0x0000000828287899 */ /* 0x000fe2000800063f */
[----:B------:R-:W-:Y:S01]  /*10db0*/  ULDC UR5, c[0x0][0x284] ;  /* 0x0000a10000057ab9 */ /* 0x000fe20000000800 */
[----:B------:R-:W-:Y:S01]  /*10dc0*/  UISETP.GT.U32.AND UP0, UPT, UR37, 0x3, UPT ;  /* 0x000000032500788c */ /* 0x000fe2000bf04070 */
[----:B------:R-:W-:-:S03]  /*10dd0*/  IMAD.U32 R17, RZ, RZ, UR5 ;  /* 0x00000005ff117e24 */ /* 0x000fc6000f8e00ff */
[----:B------:R-:W-:Y:S01]  /*10de0*/  UISETP.LT.U32.AND UP0, UPT, UR43, 0x4, UP0 ;  /* 0x000000042b00788c */ /* 0x000fe20008701070 */
[----:B0-----:R-:W-:Y:S02]  /*10df0*/  SHF.L.U32 R18, R8, 0x1, RZ ;  /* 0x0000000108127819 */ /* 0x001fe400000006ff */
[----:B------:R-:W-:Y:S02]  /*10e00*/  SHF.R.U32.HI R0, RZ, 0x2, R8 ;  /* 0x00000002ff007819 */ /* 0x000fe40000011608 */
[----:B------:R-:W-:Y:S02]  /*10e10*/  LOP3.LUT R18, R18, 0x6, RZ, 0xc0, !PT ;  /* 0x0000000612127812 */ /* 0x000fe400078ec0ff */
[----:B------:R-:W-:Y:S02]  /*10e20*/  LOP3.LUT R5, R8, 0x60, RZ, 0xc0, !PT ;  /* 0x0000006008057812 */ /* 0x000fe400078ec0ff */
[----:B------:R-:W-:Y:S01]  /*10e30*/  PRMT R18, R18, R19, UR41 ;  /* 0x0000002912127e16 */ /* 0x000fe20008000013 */
[----:B------:R-:W-:Y:S01]  /*10e40*/  USHF.L.U32 UR41, UR41, 0x8, URZ ;  /* 0x0000000829297899 */ /* 0x000fe2000800063f */
[----:B------:R-:W-:-:S02]  /*10e50*/  LOP3.LUT R0, R0, 0x7, RZ, 0xc0, !PT ;  /* 0x0000000700007812 */ /* 0x000fc400078ec0ff */
[----:B------:R-:W-:Y:S01]  /*10e60*/  SHF.R.S32.HI R19, RZ, 0x1f, R18 ;  /* 0x0000001fff137819 */ /* 0x000fe20000011412 */
[----:B------:R-:W-:Y:S01]  /*10e70*/  UISETP.GE.AND UP1, UPT, UR41, UR8, UPT ;  /* 0x000000082900728c */ /* 0x000fe2000bf26270 */
[----:B------:R-:W-:Y:S02]  /*10e80*/  SHF.R.U32.HI R5, RZ, 0x1, R5 ;  /* 0x00000001ff057819 */ /* 0x000fe40000011605 */
[----:B------:R-:W-:Y:S01]  /*10e90*/  LOP3.LUT R3, R3, 0x40, R0, 0xe2, !PT ;  /* 0x0000004003037812 */ /* 0x000fe200078ee200 */
[----:B------:R-:W-:Y:S01]  /*10ea0*/  IMAD.WIDE.U32 R6, R6, UR42, R18 ;  /* 0x0000002a06067c25 */ /* 0x000fe2000f8e0012 */
[----:B------:R-:W-:Y:S01]  /*10eb0*/  IADD3 R0, RZ, -R5, -R0 ;  /* 0x80000005ff007210 */ /* 0x000fe20007ffe800 */
[----:B------:R-:W-:Y:S01]  /*10ec0*/  UISETP.GE.OR UP1, UPT, UR40, UR5, UP1 ;  /* 0x000000052800728c */ /* 0x000fe20008f26670 */
[----:B------:R-:W-:Y:S01]  /*10ed0*/  LOP3.LUT R3, R3, UR6, R5, 0xfe, !PT ;  /* 0x0000000603037c12 */ /* 0x000fe2000f8efe05 */
[----:B------:R-:W-:Y:S01]  /*10ee0*/  USEL UR5, URZ, 0x1, !UP0 ;  /* 0x000000013f057887 */ /* 0x000fe2000c000000 */
[----:B------:R-:W-:Y:S01]  /*10ef0*/  IADD3 R7, R7, UR4, RZ ;  /* 0x0000000407077c10 */ /* 0x000fe2000fffe0ff */
[----:B------:R-:W-:Y:S01]  /*10f00*/  USHF.R.U32.HI UR4, URZ, 0x2, UR37 ;  /* 0x000000023f047899 */ /* 0x000fe20008011625 */
[----:B------:R-:W-:Y:S01]  /*10f10*/  IMAD R0, R4, -0x40, R0 ;  /* 0xffffffc004007824 */ /* 0x000fe200078e0200 */
[----:B------:R-:W-:Y:S01]  /*10f20*/  PLOP3.LUT P0, PT, PT, PT, UP1, 0x80, 0x0 ;  /* 0x000000000000781c */ /* 0x000fe20003f0f018 */
[----:B------:R-:W-:Y:S01]  /*10f30*/  IMAD.MOV.U32 R4, RZ, RZ, -0x2 ;  /* 0xfffffffeff047424 */ /* 0x000fe200078e00ff */
[----:B------:R-:W-:-:S02]  /*10f40*/  ULOP3.LUT UR4, UR4, 0x1, URZ, 0xc0, !UPT ;  /* 0x0000000104047892 */ /* 0x000fc4000f8ec03f */
[----:B------:R-:W-:Y:S01]  /*10f50*/  IADD3 R17, R17, -UR40, R0 ;  /* 0x8000002811117c10 */ /* 0x000fe2000fffe000 */
[----:B------:R-:W-:Y:S01]  /*10f60*/  ULOP3.LUT UR37, UR37, 0x3, URZ, 0xc0, !UPT ;  /* 0x0000000325257892 */ /* 0x000fe2000f8ec03f */
[----:B------:R-:W-:Y:S01]  /*10f70*/  LOP3.LUT R0, R8, 0x3, RZ, 0xc0, !PT ;  /* 0x0000000308007812 */ /* 0x000fe200078ec0ff */
[----:B------:R-:W-:Y:S01]  /*10f80*/  UISETP.NE.U32.AND UP2, UPT, UR4, 0x1, UPT ;  /* 0x000000010400788c */ /* 0x000fe2000bf45070 */
[----:B------:R-:W-:-:S03]  /*10f90*/  UMOV UR40, 0xffffffff ;  /* 0xffffffff00287882 */ /* 0x000fc60000000000 */
[----:B------:R-:W-:Y:S01]  /*10fa0*/  UISETP.GT.U32.AND UP2, UPT, UR43, 0x3, !UP2 ;  /* 0x000000032b00788c */ /* 0x000fe2000d744070 */
[----:B------:R-:W-:-:S03]  /*10fb0*/  IMAD R0, R0, R4, UR8 ;  /* 0x0000000800007e24 */ /* 0x000fc6000f8e0204 */
[----:B------:R-:W-:Y:S02]  /*10fc0*/  USEL UR4, URZ, 0x1, !UP2 ;  /* 0x000000013f047887 */ /* 0x000fe4000d000000 */
[----:B------:R-:W-:Y:S02]  /*10fd0*/  IADD3 R0, R0, -UR41, RZ ;  /* 0x8000002900007c10 */ /* 0x000fe4000fffe0ff */
[----:B------:R-:W-:Y:S01]  /*10fe0*/  ULOP3.LUT UR36, UR4, UR36, UR5, 0x96, !UPT ;  /* 0x0000002404247292 */ /* 0x000fe2000f8e9605 */
[----:B------:R-:W-:Y:S11]  /*10ff0*/  @P0 BRA `(.L_x_28) ;  /* 0x0000010400d80947 */ /* 0x000ff60003800000 */
[----:B------:R-:W-:Y:S01]  /*11000*/  FSETP.NEU.AND P0, PT, R16, RZ, PT ;  /* 0x000000ff1000720b */ /* 0x000fe20003f0d000 */
[----:B------:R-:W-:Y:S01]  /*11010*/  ULDC.64 UR8, c[0x0][0x5c8] ;  /* 0x0001720000087ab9 */ /* 0x000fe20000000a00 */
[----:B------:R-:W-:Y:S01]  /*11020*/  ISETP.GT.AND P3, PT, R17, RZ, PT ;  /* 0x000000ff1100720c */ /* 0x000fe20003f64270 */
[----:B------:R-:W-:Y:S01]  /*11030*/  UIMAD UR4, UR7, UR8, URZ ;  /* 0x00000008070472a4 */ /* 0x000fe2000f8e023f */
[----:B------:R-:W-:Y:S01]  /*11040*/  IMAD.U32 R10, RZ, RZ, UR9 ;  /* 0x00000009ff0a7e24 */ /* 0x000fe2000f8e00ff */
[----:B------:R-:W-:Y:S01]  /*11050*/  BSSY B0, `(.L_x_28) ;  /* 0x0001070000007945 */ /* 0x000fe20003800000 */
[----:B------:R-:W-:Y:S01]  /*11060*/  IMAD.WIDE.U32 R6, R3, UR8, R6 ;  /* 0x0000000803067c25 */ /* 0x000fe2000f8e0006 */
[----:B------:R-:W-:-:S03]  /*11070*/  ISETP.GT.AND P1, PT, R0, RZ, P3 ;  /* 0x000000ff0000720c */ /* 0x000fc60001f24270 */
[----:B------:R-:W-:-:S04]  /*11080*/  IMAD R10, R3, R10, UR4 ;  /* 0x00000004030a7e24 */ /* 0x000fc8000f8e020a */
[----:B------:R-:W-:Y:S01]  /*11090*/  IMAD.IADD R10, R7, 0x1, R10 ;  /* 0x00000001070a7824 */ /* 0x000fe200078e020a */
[----:B------:R-:W-:Y:S06]  /*110a0*/  @!P0 BRA `(.L_x_29) ;  /* 0x000000b800108947 */ /* 0x000fec0003800000 */
[----:B------:R-:W0:Y:S01]  /*110b0*/  LDC.64 R22, c[0x0][0x5b8] ;  /* 0x00016e00ff167b82 */ /* 0x000e220000000a00 */
[----:B------:R-:W2:Y:S01]  /*110c0*/  LDL.LU R11, [R1] ;  /* 0x00000000010b7983 */ /* 0x000ea20000300800 */
[----:B------:R-:W-:-:S06]  /*110d0*/  ULDC.64 UR4, c[0x0][0x5c0] ;  /* 0x0001700000047ab9 */ /* 0x000fcc0000000a00 */
[----:B------:R-:W1:Y:S08]  /*110e0*/  LDC.64 R14, c[0x0][0x5b0] ;  /* 0x00016c00ff0e7b82 */ /* 0x000e700000000a00 */
[----:B------:R-:W3:Y:S01]  /*110f0*/  LDC.64 R12, c[0x0][0x5a8] ;  /* 0x00016a00ff0c7b82 */ /* 0x000ee20000000a00 */
[C---:B0-----:R-:W-:Y:S02]  /*11100*/  IMAD R157, R22.reuse, UR10, RZ ;  /* 0x0000000a169d7c24 */ /* 0x041fe4000f8e02ff */
[----:B------:R-:W-:-:S04]  /*11110*/  IMAD.WIDE.U32 R152, R22, UR42, R18 ;  /* 0x0000002a16987c25 */ /* 0x000fc8000f8e0012 */
[----:B------:R-:W-:Y:S02]  /*11120*/  IMAD R157, R23, UR42, R157 ;  /* 0x0000002a179d7c24 */ /* 0x000fe4000f8e029d */
[----:B-1----:R-:W-:Y:S02]  /*11130*/  IMAD R156, R14, UR7, RZ ;  /* 0x000000070e9c7c24 */ /* 0x002fe4000f8e02ff */
[----:B------:R-:W-:Y:S01]  /*11140*/  IMAD.MOV.U32 R20, RZ, RZ, R152 ;  /* 0x000000ffff147224 */ /* 0x000fe200078e0098 */
[----:B------:R-:W-:Y:S01]  /*11150*/  IADD3 R21, R153, R157, RZ ;  /* 0x0000009d99157210 */ /* 0x000fe20007ffe0ff */
[C---:B------:R-:W-:Y:S02]  /*11160*/  IMAD R156, R3.reuse, R15, R156 ;  /* 0x0000000f039c7224 */ /* 0x040fe400078e029c */
[----:B------:R-:W-:-:S04]  /*11170*/  IMAD.WIDE.U32 R4, R3, R14, R20 ;  /* 0x0000000e03047225 */ /* 0x000fc800078e0014 */
[----:B------:R-:W-:Y:S01]  /*11180*/  IMAD.IADD R5, R5, 0x1, R156 ;  /* 0x0000000105057824 */ /* 0x000fe200078e029c */
[----:B---3--:R-:W-:-:S04]  /*11190*/  LEA R8, P0, R4, R12, 0x1 ;  /* 0x0000000c04087211 */ /* 0x008fc800078008ff */
[----:B------:R-:W-:-:S05]  /*111a0*/  LEA.HI.X R9, R4, R13, R5, 0x1, P0 ;  /* 0x0000000d04097211 */ /* 0x000fca00000f0c05 */
[----:B------:R-:W3:Y:S01]  /*111b0*/  @P1 LDG.E.LTC128B.U16 R23, desc[UR44][R8.64] ;  /* 0x0000002c08171981 */ /* 0x000ee2000c1e1520 */
[----:B------:R-:W-:Y:S01]  /*111c0*/  BSSY B1, `(.L_x_30) ;  /* 0x0000011000017945 */ /* 0x000fe20003800000 */
[----:B---3--:R-:W-:-:S05]  /*111d0*/  SHF.L.U32 R4, R23, 0x10, RZ ;  /* 0x0000001017047819 */ /* 0x008fca00000006ff */
[----:B------:R-:W-:-:S04]  /*111e0*/  FMUL R4, R4, R16 ;  /* 0x0000001004047220 */ /* 0x000fc80000400000 */
[----:B--2---:R-:W-:Y:S01]  /*111f0*/  FFMA R7, R11, R2, R4 ;  /* 0x000000020b077223 */ /* 0x004fe20000000004 */
[----:B------:R-:W-:-:S04]  /*11200*/  LEA R4, P0, R6, UR4, 0x1 ;  /* 0x0000000406047c11 */ /* 0x000fc8000f8008ff */
[----:B------:R-:W-:Y:S02]  /*11210*/  LEA.HI.X R5, R6, UR5, R10, 0x1, P0 ;  /* 0x0000000506057c11 */ /* 0x000fe400080f0c0a */
[----:B------:R-:W-:-:S05]  /*11220*/  F2FP.BF16.F32.PACK_AB R6, RZ, R7 ;  /* 0x00000007ff06723e */ /* 0x000fca00000010ff */
[----:B------:R0:W-:Y:S02]  /*11230*/  @P1 STG.E.U16 desc[UR44][R4.64], R6 ;  /* 0x0000000604001986 */ /* 0x0001e4000c10152c */
[----:B0-----:R-:W-:-:S04]  /*11240*/  IMAD.WIDE.U32 R6, R3, R14, R18 ;  /* 0x0000000e03067225 */ /* 0x001fc800078e0012 */
[----:B------:R-:W-:Y:S02]  /*11250*/  IMAD.IADD R7, R156, 0x1, R7 ;  /* 0x000000019c077824 */ /* 0x000fe400078e0207 */
[----:B------:R-:W-:-:S04]  /*11260*/  IMAD.WIDE.U32 R6, R22, UR42, R6 ;  /* 0x0000002a16067c25 */ /* 0x000fc8000f8e0006 */
[----:B------:R-:W-:Y:S01]  /*11270*/  IMAD.IADD R7, R157, 0x1, R7 ;  /* 0x000000019d077824 */ /* 0x000fe200078e0207 */
[----:B------:R-:W-:-:S04]  /*11280*/  LEA R10, P0, R6, R12, 0x1 ;  /* 0x0000000c060a7211 */ /* 0x000fc800078008ff */
[----:B------:R-:W-:Y:S02]  /*11290*/  LEA.HI.X R11, R6, R13, R7, 0x1, P0 ;  /* 0x0000000d060b7211 */ /* 0x000fe400000f0c07 */
[----:B------:R-:W-:-:S13]  /*112a0*/  ISETP.GT.AND P0, PT, R0, 0x1, P3 ;  /* 0x000000010000780c */ /* 0x000fda0001f04270 */
[----:B------:R-:W-:Y:S05]  /*112b0*/  @!P0 BRA `(.L_x_31) ;  /* 0x0000000000048947 */ /* 0x000fea0003800000 */
[----:B------:R0:W5:Y:S02]  /*112c0*/  LDG.E.LTC128B.U16 R23, desc[UR44][R10.64+0x2] ;  /* 0x0000022c0a177981 */ /* 0x000164000c1e1520 */
.L_x_31:
[----:B------:R-:W-:Y:S05]  /*112d0*/  BSYNC B1 ;  /* 0x0000000000017941 */ /* 0x000fea0003800000 */
.L_x_30:
[----:B------:R-:W2:Y:S01]  /*112e0*/  LDL.LU R7, [R1+0x4] ;  /* 0x0000040001077983 */ /* 0x000ea20000300800 */
[----:B-----5:R-:W-:Y:S01]  /*112f0*/  SHF.L.U32 R6, R23, 0x10, RZ ;  /* 0x0000001017067819 */ /* 0x020fe200000006ff */
[C---:B------:R-:W-:Y:S01]  /*11300*/  IMAD.SHL.U32 R154, R14.reuse, 0x8, RZ ;  /* 0x000000080e9a7824 */ /* 0x040fe200078e00ff */
[----:B------:R-:W-:Y:S01]  /*11310*/  SHF.L.U64.HI R155, R14, 0x3, R15 ;  /* 0x000000030e9b7819 */ /* 0x000fe2000001020f */
[----:B------:R-:W3:Y:S02]  /*11320*/  LDL.LU R158, [R1+0x8] ;  /* 0x00000800019e7983 */ /* 0x000ee40000300800 */
[----:B------:R-:W-:-:S04]  /*11330*/  FMUL R6, R6, R16 ;  /* 0x0000001006067220 */ /* 0x000fc80000400000 */
[----:B--2---:R-:W-:-:S05]  /*11340*/  FFMA R6, R7, R2, R6 ;  /* 0x0000000207067223 */ /* 0x004fca0000000006 */
[----:B------:R-:W-:-:S05]  /*11350*/  F2FP.BF16.F32.PACK_AB R6, RZ, R6 ;  /* 0x00000006ff06723e */ /* 0x000fca00000010ff */
[----:B------:R1:W-:Y:S01]  /*11360*/  @P0 STG.E.U16 desc[UR44][R4.64+0x2], R6 ;  /* 0x0000020604000986 */ /* 0x0003e2000c10152c */
[----:B------:R-:W-:-:S04]  /*11370*/  ISETP.GT.AND P0, PT, R17, 0x8, PT ;  /* 0x000000081100780c */ /* 0x000fc80003f04270 */
[----:B------:R-:W-:Y:S01]  /*11380*/  ISETP.GT.AND P1, PT, R0, RZ, P0 ;  /* 0x000000ff0000720c */ /* 0x000fe20000724270 */
[----:B-1----:R-:W-:-:S04]  /*11390*/  IMAD.WIDE.U32 R6, R3, R14, R154 ;  /* 0x0000000e03067225 */ /* 0x002fc800078e009a */
[----:B------:R-:W-:Y:S01]  /*113a0*/  IMAD.IADD R156, R156, 0x1, R7 ;  /* 0x000000019c9c7824 */ /* 0x000fe200078e0207 */
[----:B------:R-:W-:-:S04]  /*113b0*/  IADD3 R7, P2, R152, R6, RZ ;  /* 0x0000000698077210 */ /* 0x000fc80007f5e0ff */
[----:B------:R-:W-:Y:S02]  /*113c0*/  IADD3.X R9, R156, R21, RZ, P2, !PT ;  /* 0x000000159c097210 */ /* 0x000fe400017fe4ff */
[----:B------:R-:W-:-:S04]  /*113d0*/  LEA R8, P2, R7, R12, 0x1 ;  /* 0x0000000c07087211 */ /* 0x000fc800078408ff */
[----:B------:R-:W-:-:S05]  /*113e0*/  LEA.HI.X R9, R7, R13, R9, 0x1, P2 ;  /* 0x0000000d07097211 */ /* 0x000fca00010f0c09 */
[----:B------:R1:W2:Y:S01]  /*113f0*/  @P1 LDG.E.LTC128B.U16 R23, desc[UR44][R8.64] ;  /* 0x0000002c08171981 */ /* 0x0002a2000c1e1520 */
[----:B------:R-:W-:Y:S01]  /*11400*/  IADD3 R6, P2, R18, R6, RZ ;  /* 0x0000000612067210 */ /* 0x000fe20007f5e0ff */
[----:B------:R-:W-:Y:S01]  /*11410*/  BSSY B1, `(.L_x_32) ;  /* 0x0000016000017945 */ /* 0x000fe20003800000 */
[----:B------:R-:W-:-:S03]  /*11420*/  ISETP.GT.AND P4, PT, R0, 0x1, P0 ;  /* 0x000000010000780c */ /* 0x000fc60000784270 */
[----:B------:R-:W-:Y:S01]  /*11430*/  IMAD.X R7, R19, 0x1, R156, P2 ;  /* 0x0000000113077824 */ /* 0x000fe200010e069c */
[----:B------:R-:W-:Y:S01]  /*11440*/  MOV R156, UR9 ;  /* 0x00000009009c7c02 */ /* 0x000fe20008000f00 */
[----:B------:R-:W-:-:S04]  /*11450*/  IMAD.WIDE.U32 R6, R22, UR42, R6 ;  /* 0x0000002a16067c25 */ /* 0x000fc8000f8e0006 */
[----:B------:R-:W-:Y:S01]  /*11460*/  IMAD.IADD R7, R157, 0x1, R7 ;  /* 0x000000019d077824 */ /* 0x000fe200078e0207 */
[----:B-1----:R-:W-:-:S04]  /*11470*/  LEA R8, P2, R6, R12, 0x1 ;  /* 0x0000000c06087211 */ /* 0x002fc800078408ff */
[----:B------:R-:W-:Y:S02]  /*11480*/  LEA.HI.X R9, R6, R13, R7, 0x1, P2 ;  /* 0x0000000d06097211 */ /* 0x000fe400010f0c07 */
[----:B--2---:R-:W-:-:S05]  /*11490*/  SHF.L.U32 R6, R23, 0x10, RZ ;  /* 0x0000001017067819 */ /* 0x004fca00000006ff */
[----:B------:R-:W-:-:S04]  /*114a0*/  FMUL R6, R6, R16 ;  /* 0x0000001006067220 */ /* 0x000fc80000400000 */
[----:B---3--:R-:W-:Y:S01]  /*114b0*/  FFMA R7, R158, R2, R6 ;  /* 0x000000029e077223 */ /* 0x008fe20000000006 */
[----:B------:R-:W-:Y:S02]  /*114c0*/  IMAD.U32 R158, RZ, RZ, UR8 ;  /* 0x00000008ff9e7e24 */ /* 0x000fe4000f8e00ff */
[----:B------:R-:W-:Y:S02]  /*114d0*/  IMAD.U32 R6, RZ, RZ, UR8 ;  /* 0x00000008ff067e24 */ /* 0x000fe4000f8e00ff */
[----:B------:R-:W-:Y:S01]  /*114e0*/  IMAD.SHL.U32 R158, R158, 0x10, RZ ;  /* 0x000000109e9e7824 */ /* 0x000fe200078e00ff */
[----:B------:R-:W-:Y:S02]  /*114f0*/  F2FP.BF16.F32.PACK_AB R7, RZ, R7 ;  /* 0x00000007ff07723e */ /* 0x000fe400000010ff */
[----:B------:R-:W-:Y:S02]  /*11500*/  SHF.L.U64.HI R156, R6, 0x4, R156 ;  /* 0x00000004069c7819 */ /* 0x000fe4000001029c */
[----:B------:R-:W-:-:S02]  /*11510*/  IADD3 R6, P2, R158, R4, RZ ;  /* 0x000000049e067210 */ /* 0x000fc40007f5e0ff */
[----:B------:R-:W-:-:S03]  /*11520*/  PRMT R159, R7, 0x7610, R159 ;  /* 0x00007610079f7816 */ /* 0x000fc6000000009f */
[----:B------:R-:W-:-:S05]  /*11530*/  IMAD.X R7, R156, 0x1, R5, P2 ;  /* 0x000000019c077824 */ /* 0x000fca00010e0605 */
[----:B------:R1:W-:Y:S01]  /*11540*/  @P1 STG.E.U16 desc[UR44][R6.64], R159 ;  /* 0x0000009f06001986 */ /* 0x0003e2000c10152c */
[----:B------:R-:W-:Y:S05]  /*11550*/  @!P4 BRA `(.L_x_33) ;  /* 0x000000000004c947 */ /* 0x000fea0003800000 */
[----:B------:R2:W5:Y:S02]  /*11560*/  LDG.E.LTC128B.U16 R23, desc[UR44][R8.64+0x2] ;  /* 0x0000022c08177981 */ /* 0x000564000c1e1520 */
.L_x_33:
[----:B------:R-:W-:Y:S05]  /*11570*/  BSYNC B1 ;  /* 0x0000000000017941 */ /* 0x000fea0003800000 */
.L_x_32:
[----:B------:R-:W3:Y:S01]  /*11580*/  LDL.LU R161, [R1+0xc] ;  /* 0x00000c0001a17983 */ /* 0x000ee20000300800 */
[----:B-1---5:R-:W-:Y:S01]  /*11590*/  SHF.L.U32 R159, R23, 0x10, RZ ;  /* 0x00000010179f7819 */ /* 0x022fe200000006ff */
[----:B------:R-:W-:Y:S01]  /*115a0*/  BSSY B1, `(.L_x_34) ;  /* 0x0000008000017945 */ /* 0x000fe20003800000 */
[----:B------:R-:W-:-:S03]  /*115b0*/  ISETP.GT.AND P1, PT, R0, 0x8, P3 ;  /* 0x000000080000780c */ /* 0x000fc60001f24270 */
[----:B------:R-:W-:-:S04]  /*115c0*/  FMUL R159, R159, R16 ;  /* 0x000000109f9f7220 */ /* 0x000fc80000400000 */
[----:B---3--:R-:W-:-:S05]  /*115d0*/  FFMA R159, R161, R2, R159 ;  /* 0x00000002a19f7223 */ /* 0x008fca000000009f */
[----:B------:R-:W-:-:S05]  /*115e0*/  F2FP.BF16.F32.PACK_AB R159, RZ, R159 ;  /* 0x0000009fff9f723e */ /* 0x000fca00000010ff */
[----:B------:R1:W-:Y:S01]  /*115f0*/  @P4 STG.E.U16 desc[UR44][R6.64+0x2], R159 ;  /* 0x0000029f06004986 */ /* 0x0003e2000c10152c */
[----:B------:R-:W-:Y:S05]  /*11600*/  @!P1 BRA `(.L_x_35) ;  /* 0x0000000000049947 */ /* 0x000fea0003800000 */
[----:B------:R3:W5:Y:S02]  /*11610*/  LDG.E.LTC128B.U16 R23, desc[UR44][R10.64+0x10] ;  /* 0x0000102c0a177981 */ /* 0x000764000c1e1520 */
.L_x_35:
[----:B------:R-:W-:Y:S05]  /*11620*/  BSYNC B1 ;  /* 0x0000000000017941 */ /* 0x000fea0003800000 */
.L_x_34:
[----:B------:R-:W4:Y:S01]  /*11630*/  LDL.LU R161, [R1+0x10] ;  /* 0x0000100001a17983 */ /* 0x000f220000300800 */
[----:B-1---5:R-:W-:Y:S01]  /*11640*/  IMAD.U32 R159, R23, 0x10000, RZ ;  /* 0x00010000179f7824 */ /* 0x022fe200078e00ff */
[----:B------:R-:W-:Y:S01]  /*11650*/  ISETP.GT.AND P2, PT, R0, 0x9, P3 ;  /* 0x000000090000780c */ /* 0x000fe20001f44270 */
[----:B------:R-:W-:Y:S02]  /*11660*/  BSSY B1, `(.L_x_36) ;  /* 0x0000007000017945 */ /* 0x000fe40003800000 */
[----:B------:R-:W-:-:S04]  /*11670*/  FMUL R159, R159, R16 ;  /* 0x000000109f9f7220 */ /* 0x000fc80000400000 */
[----:B----4-:R-:W-:-:S05]  /*11680*/  FFMA R159, R161, R2, R159 ;  /* 0x00000002a19f7223 */ /* 0x010fca000000009f */
[----:B------:R-:W-:-:S05]  /*11690*/  F2FP.BF16.F32.PACK_AB R159, RZ, R159 ;  /* 0x0000009fff9f723e */ /* 0x000fca00000010ff */
[----:B------:R1:W-:Y:S01]  /*116a0*/  @P1 STG.E.U16 desc[UR44][R4.64+0x10], R159 ;  /* 0x0000109f04001986 */ /* 0x0003e2000c10152c */
[----:B------:R-:W-:Y:S05]  /*116b0*/  @!P2 BRA `(.L_x_37) ;  /* 0x000000000004a947 */ /* 0x000fea0003800000 */
[----:B------:R4:W5:Y:S02]  /*116c0*/  LDG.E.LTC128B.U16 R23, desc[UR44][R10.64+0x12] ;  /* 0x0000122c0a177981 */ /* 0x000964000c1e1520 */
.L_x_37:
[----:B------:R-:W-:Y:S05]  /*116d0*/  BSYNC B1 ;  /* 0x0000000000017941 */ /* 0x000fea0003800000 */
.L_x_36:
[----:B------:R-:W2:Y:S01]  /*116e0*/  LDL.LU R161, [R1+0x14] ;  /* 0x0000140001a17983 */ /* 0x000ea20000300800 */
[----:B-1---5:R-:W-:Y:S01]  /*116f0*/  IMAD.U32 R159, R23, 0x10000, RZ ;  /* 0x00010000179f7824 */ /* 0x022fe200078e00ff */
[----:B------:R-:W-:Y:S01]  /*11700*/  ISETP.GT.AND P1, PT, R0, 0x8, P0 ;  /* 0x000000080000780c */ /* 0x000fe20000724270 */
[----:B------:R-:W-:Y:S02]  /*11710*/  BSSY B1, `(.L_x_38) ;  /* 0x0000007000017945 */ /* 0x000fe40003800000 */
[----:B------:R-:W-:-:S04]  /*11720*/  FMUL R159, R159, R16 ;  /* 0x000000109f9f7220 */ /* 0x000fc80000400000 */
[----:B--2---:R-:W-:-:S05]  /*11730*/  FFMA R159, R161, R2, R159 ;  /* 0x00000002a19f7223 */ /* 0x004fca000000009f */
[----:B------:R-:W-:-:S05]  /*11740*/  F2FP.BF16.F32.PACK_AB R159, RZ, R159 ;  /* 0x0000009fff9f723e */ /* 0x000fca00000010ff */
[----:B------:R1:W-:Y:S01]  /*11750*/  @P2 STG.E.U16 desc[UR44][R4.64+0x12], R159 ;  /* 0x0000129f04002986 */ /* 0x0003e2000c10152c */
[----:B------:R-:W-:Y:S05]  /*11760*/  @!P1 BRA `(.L_x_39) ;  /* 0x0000000000049947 */ /* 0x000fea0003800000 */
[----:B------:R2:W5:Y:S02]  /*11770*/  LDG.E.LTC128B.U16 R23, desc[UR44][R8.64+0x10] ;  /* 0x0000102c08177981 */ /* 0x000564000c1e1520 */
.L_x_39:
[----:B------:R-:W-:Y:S05]  /*11780*/  BSYNC B1 ;  /* 0x0000000000017941 */ /* 0x000fea0003800000 */
.L_x_38:
        /* <DEDUP_REMOVED lines=10> */
.L_x_41:
[----:B------:R-:W-:Y:S05]  /*11830*/  BSYNC B1 ;  /* 0x0000000000017941 */ /* 0x000fea0003800000 */
.L_x_40:
        /* <DEDUP_REMOVED lines=10> */
.L_x_43:
[----:B------:R-:W-:Y:S05]  /*118e0*/  BSYNC B1 ;  /* 0x0000000000017941 */ /* 0x000fea0003800000 */
.L_x_42:
[----:B------:R-:W3:Y:S01]  /*118f0*/  LDL.LU R161, [R1+0x20] ;  /* 0x0000200001a17983 */ /* 0x000ee20000300800 */
[----:B-1---5:R-:W-:Y:S01]  /*11900*/  IMAD.U32 R159, R23, 0x10000, RZ ;  /* 0x00010000179f7824 */ /* 0x022fe200078e00ff */
[----:B------:R-:W-:Y:S01]  /*11910*/  ISETP.GT.AND P2, PT, R0, 0x11, P3 ;  /* 0x000000110000780c */ /* 0x000fe20001f44270 */
[----:B------:R-:W-:Y:S02]  /*11920*/  BSSY B1, `(.L_x_44) ;  /* 0x0000007000017945 */ /* 0x000fe40003800000 */
[----:B------:R-:W-:-:S04]  /*11930*/  FMUL R159, R159, R16 ;  /* 0x000000109f9f7220 */ /* 0x000fc80000400000 */
[----:B---3--:R-:W-:-:S05]  /*11940*/  FFMA R159, R161, R2, R159 ;  /* 0x00000002a19f7223 */ /* 0x008fca000000009f */
[----:B------:R-:W-:-:S05]  /*11950*/  F2FP.BF16.F32.PACK_AB R159, RZ, R159 ;  /* 0x0000009fff9f723e */ /* 0x000fca00000010ff */
[----:B------:R1:W-:Y:S01]  /*11960*/  @P1 STG.E.U16 desc[UR44][R4.64+0x20], R159 ;  /* 0x0000209f04001986 */ /* 0x0003e2000c10152c */
[----:B------:R-:W-:Y:S05]  /*11970*/  @!P2 BRA `(.L_x_45) ;  /* 0x000000000004a947 */ /* 0x000fea0003800000 */
[----:B------:R3:W5:Y:S02]  /*11980*/  LDG.E.LTC128B.U16 R23, desc[UR44][R10.64+0x22] ;  /* 0x0000222c0a177981 */ /* 0x000764000c1e1520 */
.L_x_45:
[----:B------:R-:W-:Y:S05]  /*11990*/  BSYNC B1 ;  /* 0x0000000000017941 */ /* 0x000fea0003800000 */
.L_x_44:
[----:B------:R-:W2:Y:S01]  /*119a0*/  LDL.LU R161, [R1+0x24] ;  /* 0x0000240001a17983 */ /* 0x000ea20000300800 */
[----:B-1---5:R-:W-:Y:S01]  /*119b0*/  SHF.L.U32 R159, R23, 0x10, RZ ;  /* 0x00000010179f7819 */ /* 0x022fe200000006ff */
[----:B------:R-:W-:Y:S01]  /*119c0*/  BSSY B1, `(.L_x_46) ;  /* 0x0000008000017945 */ /* 0x000fe20003800000 */
[----:B------:R-:W-:-:S03]  /*119d0*/  ISETP.GT.AND P1, PT, R0, 0x10, P0 ;  /* 0x000000100000780c */ /* 0x000fc60000724270 */
[----:B------:R-:W-:-:S04]  /*119e0*/  FMUL R159, R159, R16 ;  /* 0x000000109f9f7220 */ /* 0x000fc80000400000 */
[----:B--2---:R-:W-:-:S05]  /*119f0*/  FFMA R159, R161, R2, R159 ;  /* 0x00000002a19f7223 */ /* 0x004fca000000009f */
[----:B------:R-:W-:-:S05]  /*11a00*/  F2FP.BF16.F32.PACK_AB R159, RZ, R159 ;  /* 0x0000009fff9f723e */ /* 0x000fca00000010ff */
[----:B------:R1:W-:Y:S01]  /*11a10*/  @P2 STG.E.U16 desc[UR44][R4.64+0x22], R159 ;  /* 0x0000229f04002986 */ /* 0x0003e2000c10152c */
[----:B------:R-:W-:Y:S05]  /*11a20*/  @!P1 BRA `(.L_x_47) ;  /* 0x0000000000049947 */ /* 0x000fea0003800000 */
[----:B------:R2:W5:Y:S02]  /*11a30*/  LDG.E.LTC128B.U16 R23, desc[UR44][R8.64+0x20] ;  /* 0x0000202c08177981 */ /* 0x000564000c1e1520 */
.L_x_47:
[----:B------:R-:W-:Y:S05]  /*11a40*/  BSYNC B1 ;  /* 0x0000000000017941 */ /* 0x000fea0003800000 */
.L_x_46:
        /* <DEDUP_REMOVED lines=10> */
.L_x_49:
[----:B------:R-:W-:Y:S05]  /*11af0*/  BSYNC B1 ;  /* 0x0000000000017941 */ /* 0x000fea0003800000 */
.L_x_48:
        /* <DEDUP_REMOVED lines=10> */
.L_x_51:
[----:B------:R-:W-:Y:S05]  /*11ba0*/  BSYNC B1 ;  /* 0x0000000000017941 */ /* 0x000fea0003800000 */
.L_x_50:
        /* <DEDUP_REMOVED lines=10> */
.L_x_53:
[----:B------:R-:W-:Y:S05]  /*11c50*/  BSYNC B1 ;  /* 0x0000000000017941 */ /* 0x000fea0003800000 */
.L_x_52:
        /* <DEDUP_REMOVED lines=10> */
.L_x_55:
[----:B------:R-:W-:Y:S05]  /*11d00*/  BSYNC B1 ;  /* 0x0000000000017941 */ /* 0x000fea0003800000 */
.L_x_54:
        /* <DEDUP_REMOVED lines=10> */
.L_x_57:
[----:B------:R-:W-:Y:S05]  /*11db0*/  BSYNC B1 ;  /* 0x0000000000017941 */ /* 0x000fea0003800000 */
.L_x_56:
        /* <DEDUP_REMOVED lines=10> */
.L_x_59:
[----:B------:R-:W-:Y:S05]  /*11e60*/  BSYNC B1 ;  /* 0x0000000000017941 */ /* 0x000fea0003800000 */
.L_x_58:
        /* <DEDUP_REMOVED lines=10> */
.L_x_61:
[----:B------:R-:W-:Y:S05]  /*11f10*/  BSYNC B1 ;  /* 0x0000000000017941 */ /* 0x000fea0003800000 */
.L_x_60:
        /* <DEDUP_REMOVED lines=10> */
.L_x_63:
[----:B------:R-:W-:Y:S05]  /*11fc0*/  BSYNC B1 ;  /* 0x0000000000017941 */ /* 0x000fea0003800000 */
.L_x_62:
        /* <DEDUP_REMOVED lines=10> */
.L_x_65:
[----:B------:R-:W-:Y:S05]  /*12070*/  BSYNC B1 ;  /* 0x0000000000017941 */ /* 0x000fea0003800000 */
.L_x_64:
        /* <DEDUP_REMOVED lines=10> */
.L_x_67:
[----:B------:R-:W-:Y:S05]  /*12120*/  BSYNC B1 ;  /* 0x0000000000017941 */ /* 0x000fea0003800000 */
.L_x_66:
        /* <DEDUP_REMOVED lines=10> */
.L_x_69:
[----:B------:R-:W-:Y:S05]  /*121d0*/  BSYNC B1 ;  /* 0x0000000000017941 */ /* 0x000fea0003800000 */
.L_x_68:
        /* <DEDUP_REMOVED lines=10> */
.L_x_71:
[----:B------:R-:W-:Y:S05]  /*12280*/  BSYNC B1 ;  /* 0x0000000000017941 */ /* 0x000fea0003800000 */
.L_x_70:
        /* <DEDUP_REMOVED lines=10> */
.L_x_73:
[----:B------:R-:W-:Y:S05]  /*12330*/  BSYNC B1 ;  /* 0x0000000000017941 */ /* 0x000fea0003800000 */
.L_x_72:
        /* <DEDUP_REMOVED lines=10> */
.L_x_75:
[----:B------:R-:W-:Y:S05]  /*123e0*/  BSYNC B1 ;  /* 0x0000000000017941 */ /* 0x000fea0003800000 */
.L_x_74:
        /* <DEDUP_REMOVED lines=10> */
.L_x_77:
[----:B------:R-:W-:Y:S05]  /*12490*/  BSYNC B1 ;  /* 0x0000000000017941 */ /* 0x000fea0003800000 */
.L_x_76:
        /* <DEDUP_REMOVED lines=10> */
.L_x_79:
[----:B------:R-:W-:Y:S05]  /*12540*/  BSYNC B1 ;  /* 0x0000000000017941 */ /* 0x000fea0003800000 */
.L_x_78:
        /* <DEDUP_REMOVED lines=10> */
.L_x_81:
[----:B------:R-:W-:Y:S05]  /*125f0*/  BSYNC B1 ;  /* 0x0000000000017941 */ /* 0x000fea0003800000 */
.L_x_80:
        /* <DEDUP_REMOVED lines=10> */
.L_x_83:
[----:B------:R-:W-:Y:S05]  /*126a0*/  BSYNC B1 ;  /* 0x0000000000017941 */ /* 0x000fea0003800000 */
.L_x_82:
        /* <DEDUP_REMOVED lines=10> */
.L_x_85:
[----:B------:R-:W-:Y:S05]  /*12750*/  BSYNC B1 ;  /* 0x0000000000017941 */ /* 0x000fea0003800000 */
.L_x_84:
        /* <DEDUP_REMOVED lines=10> */
.L_x_87:
[----:B------:R-:W-:Y:S05]  /*12800*/  BSYNC B1 ;  /* 0x0000000000017941 */ /* 0x000fea0003800000 */
.L_x_86:
        /* <DEDUP_REMOVED lines=10> */
.L_x_89:
[----:B------:R-:W-:Y:S05]  /*128b0*/  BSYNC B1 ;  /* 0x0000000000017941 */ /* 0x000fea0003800000 */
.L_x_88:
        /* <DEDUP_REMOVED lines=10> */
.L_x_91:
[----:B------:R-:W-:Y:S05]  /*12960*/  BSYNC B1 ;  /* 0x0000000000017941 */ /* 0x000fea0003800000 */
.L_x_90:
        /* <DEDUP_REMOVED lines=10> */
.L_x_93:
[----:B------:R-:W-:Y:S05]  /*12a10*/  BSYNC B1 ;  /* 0x0000000000017941 */ /* 0x000fea0003800000 */
.L_x_92:
        /* <DEDUP_REMOVED lines=10> */
.L_x_95:
[----:B------:R-:W-:Y:S05]  /*12ac0*/  BSYNC B1 ;  /* 0x0000000000017941 */ /* 0x000fea0003800000 */
.L_x_94:
        /* <DEDUP_REMOVED lines=10> */
.L_x_97:
[----:B------:R-:W-:Y:S05]  /*12b70*/  BSYNC B1 ;  /* 0x0000000000017941 */ /* 0x000fea0003800000 */
.L_x_96:
        /* <DEDUP_REMOVED lines=10> */
.L_x_99:
[----:B------:R-:W-:Y:S05]  /*12c20*/  BSYNC B1 ;  /* 0x0000000000017941 */ /* 0x000fea0003800000 */
.L_x_98:
        /* <DEDUP_REMOVED lines=10> */
.L_x_101:
[----:B------:R-:W-:Y:S05]  /*12cd0*/  BSYNC B1 ;  /* 0x0000000000017941 */ /* 0x000fea0003800000 */
.L_x_100:
        /* <DEDUP_REMOVED lines=10> */
.L_x_103:
[----:B------:R-:W-:Y:S05]  /*12d80*/  BSYNC B1 ;  /* 0x0000000000017941 */ /* 0x000fea0003800000 */
.L_x_102:
        /* <DEDUP_REMOVED lines=10> */
.L_x_105:
[----:B------:R-:W-:Y:S05]  /*12e30*/  BSYNC B1 ;  /* 0x0000000000017941 */ /* 0x000fea0003800000 */
.L_x_104:
        /* <DEDUP_REMOVED lines=10> */
.L_x_107:
[----:B------:R-:W-:Y:S05]  /*12ee0*/  BSYNC B1 ;  /* 0x0000000000017941 */ /* 0x000fea0003800000 */
.L_x_106:
        /* <DEDUP_REMOVED lines=10> */
.L_x_109:
[----:B------:R-:W-:Y:S05]  /*12f90*/  BSYNC B1 ;  /* 0x0000000000017941 */ /* 0x000fea0003800000 */
.L_x_108:
        /* <DEDUP_REMOVED lines=10> */
.L_x_111:
[----:B------:R-:W-:Y:S05]  /*13040*/  BSYNC B1 ;  /* 0x0000000000017941 */ /* 0x000fea0003800000 */
.L_x_110:
        /* <DEDUP_REMOVED lines=10> */
.L_x_113:
[----:B------:R-:W-:Y:S05]  /*130f0*/  BSYNC B1 ;  /* 0x0000000000017941 */ /* 0x000fea0003800000 */
.L_x_112:
        /* <DEDUP_REMOVED lines=10> */
.L_x_115:
[----:B------:R-:W-:Y:S05]  /*131a0*/  BSYNC B1 ;  /* 0x0000000000017941 */ /* 0x000fea0003800000 */
.L_x_114:
        /* <DEDUP_REMOVED lines=10> */
.L_x_117:
[----:B------:R-:W-:Y:S05]  /*13250*/  BSYNC B1 ;  /* 0x0000000000017941 */ /* 0x000fea0003800000 */
.L_x_116:
        /* <DEDUP_REMOVED lines=10> */
.L_x_119:
[----:B------:R-:W-:Y:S05]  /*13300*/  BSYNC B1 ;  /* 0x0000000000017941 */ /* 0x000fea0003800000 */
.L_x_118:
        /* <DEDUP_REMOVED lines=10> */
.L_x_121:
[----:B------:R-:W-:Y:S05]  /*133b0*/  BSYNC B1 ;  /* 0x0000000000017941 */ /* 0x000fea0003800000 */
.L_x_120:
        /* <DEDUP_REMOVED lines=10> */
.L_x_123:
[----:B------:R-:W-:Y:S05]  /*13460*/  BSYNC B1 ;  /* 0x0000000000017941 */ /* 0x000fea0003800000 */
.L_x_122:
        /* <DEDUP_REMOVED lines=10> */
.L_x_125:
[----:B------:R-:W-:Y:S05]  /*13510*/  BSYNC B1 ;  /* 0x0000000000017941 */ /* 0x000fea0003800000 */
.L_x_124:
        /* <DEDUP_REMOVED lines=10> */
.L_x_127:
[----:B------:R-:W-:Y:S05]  /*135c0*/  BSYNC B1 ;  /* 0x0000000000017941 */ /* 0x000fea0003800000 */
.L_x_126:
        /* <DEDUP_REMOVED lines=10> */
.L_x_129:
[----:B------:R-:W-:Y:S05]  /*13670*/  BSYNC B1 ;  /* 0x0000000000017941 */ /* 0x000fea0003800000 */
.L_x_128:
        /* <DEDUP_REMOVED lines=10> */
.L_x_131:
[----:B------:R-:W-:Y:S05]  /*13720*/  BSYNC B1 ;  /* 0x0000000000017941 */ /* 0x000fea0003800000 */
.L_x_130:
        /* <DEDUP_REMOVED lines=10> */
.L_x_133:
[----:B------:R-:W-:Y:S05]  /*137d0*/  BSYNC B1 ;  /* 0x0000000000017941 */ /* 0x000fea0003800000 */
.L_x_132:
        /* <DEDUP_REMOVED lines=10> */
.L_x_135:
[----:B------:R-:W-:Y:S05]  /*13880*/  BSYNC B1 ;  /* 0x0000000000017941 */ /* 0x000fea0003800000 */
.L_x_134:
        /* <DEDUP_REMOVED lines=10> */
.L_x_137:
[----:B------:R-:W-:Y:S05]  /*13930*/  BSYNC B1 ;  /* 0x0000000000017941 */ /* 0x000fea0003800000 */
.L_x_136:
        /* <DEDUP_REMOVED lines=10> */
.L_x_139:
[----:B------:R-:W-:Y:S05]  /*139e0*/  BSYNC B1 ;  /* 0x0000000000017941 */ /* 0x000fea0003800000 */
.L_x_138:
        /* <DEDUP_REMOVED lines=10> */
.L_x_141:
[----:B------:R-:W-:Y:S05]  /*13a90*/  BSYNC B1 ;  /* 0x0000000000017941 */ /* 0x000fea0003800000 */
.L_x_140:
        /* <DEDUP_REMOVED lines=10> */
.L_x_143:
[----:B------:R-:W-:Y:S05]  /*13b40*/  BSYNC B1 ;  /* 0x0000000000017941 */ /* 0x000fea0003800000 */
.L_x_142:
        /* <DEDUP_REMOVED lines=10> */
.L_x_145:
[----:B------:R-:W-:Y:S05]  /*13bf0*/  BSYNC B1 ;  /* 0x0000000000017941 */ /* 0x000fea0003800000 */
.L_x_144:
        /* <DEDUP_REMOVED lines=10> */
.L_x_147:
[----:B------:R-:W-:Y:S05]  /*13ca0*/  BSYNC B1 ;  /* 0x0000000000017941 */ /* 0x000fea0003800000 */
.L_x_146:
        /* <DEDUP_REMOVED lines=10> */
.L_x_149:
[----:B------:R-:W-:Y:S05]  /*13d50*/  BSYNC B1 ;  /* 0x0000000000017941 */ /* 0x000fea0003800000 */
.L_x_148:
        /* <DEDUP_REMOVED lines=10> */
.L_x_151:
[----:B------:R-:W-:Y:S05]  /*13e00*/  BSYNC B1 ;  /* 0x0000000000017941 */ /* 0x000fea0003800000 */
.L_x_150:
        /* <DEDUP_REMOVED lines=10> */
.L_x_153:
[----:B------:R-:W-:Y:S05]  /*13eb0*/  BSYNC B1 ;  /* 0x0000000000017941 */ /* 0x000fea0003800000 */
.L_x_152:
        /* <DEDUP_REMOVED lines=10> */
.L_x_155:
[----:B------:R-:W-:Y:S05]  /*13f60*/  BSYNC B1 ;  /* 0x0000000000017941 */ /* 0x000fea0003800000 */
.L_x_154:
        /* <DEDUP_REMOVED lines=10> */
.L_x_157:
[----:B------:R-:W-:Y:S05]  /*14010*/  BSYNC B1 ;  /* 0x0000000000017941 */ /* 0x000fea0003800000 */
.L_x_156:
        /* <DEDUP_REMOVED lines=10> */
.L_x_159:
[----:B------:R-:W-:Y:S05]  /*140c0*/  BSYNC B1 ;  /* 0x0000000000017941 */ /* 0x000fea0003800000 */
.L_x_158:
        /* <DEDUP_REMOVED lines=10> */
.L_x_161:
[----:B------:R-:W-:Y:S05]  /*14170*/  BSYNC B1 ;  /* 0x0000000000017941 */ /* 0x000fea0003800000 */
.L_x_160:
        /* <DEDUP_REMOVED lines=10> */
.L_x_163:
[----:B------:R-:W-:Y:S05]  /*14220*/  BSYNC B1 ;  /* 0x0000000000017941 */ /* 0x000fea0003800000 */
.L_x_162:
        /* <DEDUP_REMOVED lines=10> */
.L_x_165:
[----:B------:R-:W-:Y:S05]  /*142d0*/  BSYNC B1 ;  /* 0x0000000000017941 */ /* 0x000fea0003800000 */
.L_x_164:
        /* <DEDUP_REMOVED lines=10> */
.L_x_167:
[----:B------:R-:W-:Y:S05]  /*14380*/  BSYNC B1 ;  /* 0x0000000000017941 */ /* 0x000fea0003800000 */
.L_x_166:
        /* <DEDUP_REMOVED lines=10> */
.L_x_169:
[----:B------:R-:W-:Y:S05]  /*14430*/  BSYNC B1 ;  /* 0x0000000000017941 */ /* 0x000fea0003800000 */
.L_x_168:
        /* <DEDUP_REMOVED lines=10> */
.L_x_171:
[----:B------:R-:W-:Y:S05]  /*144e0*/  BSYNC B1 ;  /* 0x0000000000017941 */ /* 0x000fea0003800000 */
.L_x_170:
        /* <DEDUP_REMOVED lines=10> */
.L_x_173:
[----:B------:R-:W-:Y:S05]  /*14590*/  BSYNC B1 ;  /* 0x0000000000017941 */ /* 0x000fea0003800000 */
.L_x_172:
        /* <DEDUP_REMOVED lines=10> */
.L_x_175:
[----:B------:R-:W-:Y:S05]  /*14640*/  BSYNC B1 ;  /* 0x0000000000017941 */ /* 0x000fea0003800000 */
.L_x_174:
        /* <DEDUP_REMOVED lines=10> */
.L_x_177:
[----:B------:R-:W-:Y:S05]  /*146f0*/  BSYNC B1 ;  /* 0x0000000000017941 */ /* 0x000fea0003800000 */
.L_x_176:
        /* <DEDUP_REMOVED lines=10> */
.L_x_179:
[----:B------:R-:W-:Y:S05]  /*147a0*/  BSYNC B1 ;  /* 0x0000000000017941 */ /* 0x000fea0003800000 */
.L_x_178:
        /* <DEDUP_REMOVED lines=10> */
.L_x_181:
[----:B------:R-:W-:Y:S05]  /*14850*/  BSYNC B1 ;  /* 0x0000000000017941 */ /* 0x000fea0003800000 */
.L_x_180:
        /* <DEDUP_REMOVED lines=10> */
.L_x_183:
[----:B------:R-:W-:Y:S05]  /*14900*/  BSYNC B1 ;  /* 0x0000000000017941 */ /* 0x000fea0003800000 */
.L_x_182:
        /* <DEDUP_REMOVED lines=10> */
.L_x_185:
[----:B------:R-:W-:Y:S05]  /*149b0*/  BSYNC B1 ;  /* 0x0000000000017941 */ /* 0x000fea0003800000 */
.L_x_184:
        /* <DEDUP_REMOVED lines=10> */
.L_x_187:
[----:B------:R-:W-:Y:S05]  /*14a60*/  BSYNC B1 ;  /* 0x0000000000017941 */ /* 0x000fea0003800000 */
.L_x_186:
        /* <DEDUP_REMOVED lines=10> */
.L_x_189:
[----:B------:R-:W-:Y:S05]  /*14b10*/  BSYNC B1 ;  /* 0x0000000000017941 */ /* 0x000fea0003800000 */
.L_x_188:
        /* <DEDUP_REMOVED lines=10> */
.L_x_191:
[----:B------:R-:W-:Y:S05]  /*14bc0*/  BSYNC B1 ;  /* 0x0000000000017941 */ /* 0x000fea0003800000 */
.L_x_190:
        /* <DEDUP_REMOVED lines=10> */
.L_x_193:
[----:B------:R-:W-:Y:S05]  /*14c70*/  BSYNC B1 ;  /* 0x0000000000017941 */ /* 0x000fea0003800000 */
.L_x_192:
        /* <DEDUP_REMOVED lines=10> */
.L_x_195:
[----:B------:R-:W-:Y:S05]  /*14d20*/  BSYNC B1 ;  /* 0x0000000000017941 */ /* 0x000fea0003800000 */
.L_x_194:
        /* <DEDUP_REMOVED lines=10> */
.L_x_197:
[----:B------:R-:W-:Y:S05]  /*14dd0*/  BSYNC B1 ;  /* 0x0000000000017941 */ /* 0x000fea0003800000 */
.L_x_196:
        /* <DEDUP_REMOVED lines=10> */
.L_x_199:
[----:B------:R-:W-:Y:S05]  /*14e80*/  BSYNC B1 ;  /* 0x0000000000017941 */ /* 0x000fea0003800000 */
.L_x_198:
        /* <DEDUP_REMOVED lines=10> */
.L_x_201:
[----:B------:R-:W-:Y:S05]  /*14f30*/  BSYNC B1 ;  /* 0x0000000000017941 */ /* 0x000fea0003800000 */
.L_x_200:
        /* <DEDUP_REMOVED lines=10> */
.L_x_203:
[----:B------:R-:W-:Y:S05]  /*14fe0*/  BSYNC B1 ;  /* 0x0000000000017941 */ /* 0x000fea0003800000 */
.L_x_202:
        /* <DEDUP_REMOVED lines=10> */
.L_x_205:
[----:B------:R-:W-:Y:S05]  /*15090*/  BSYNC B1 ;  /* 0x0000000000017941 */ /* 0x000fea0003800000 */
.L_x_204:
        /* <DEDUP_REMOVED lines=10> */
.L_x_207:
[----:B------:R-:W-:Y:S05]  /*15140*/  BSYNC B1 ;  /* 0x0000000000017941 */ /* 0x000fea0003800000 */
.L_x_206:
        /* <DEDUP_REMOVED lines=10> */
.L_x_209:
[----:B------:R-:W-:Y:S05]  /*151f0*/  BSYNC B1 ;  /* 0x0000000000017941 */ /* 0x000fea0003800000 */
.L_x_208:
        /* <DEDUP_REMOVED lines=10> */
.L_x_211:
[----:B------:R-:W-:Y:S05]  /*152a0*/  BSYNC B1 ;  /* 0x0000000000017941 */ /* 0x000fea0003800000 */
.L_x_210:
        /* <DEDUP_REMOVED lines=10> */
.L_x_213:
[----:B------:R-:W-:Y:S05]  /*15350*/  BSYNC B1 ;  /* 0x0000000000017941 */ /* 0x000fea0003800000 */
.L_x_212:
        /* <DEDUP_REMOVED lines=10> */
.L_x_215:
[----:B------:R-:W-:Y:S05]  /*15400*/  BSYNC B1 ;  /* 0x0000000000017941 */ /* 0x000fea0003800000 */
.L_x_214:
        /* <DEDUP_REMOVED lines=10> */
.L_x_217:
[----:B------:R-:W-:Y:S05]  /*154b0*/  BSYNC B1 ;  /* 0x0000000000017941 */ /* 0x000fea0003800000 */
.L_x_216:
        /* <DEDUP_REMOVED lines=10> */
.L_x_219:
[----:B------:R-:W-:Y:S05]  /*15560*/  BSYNC B1 ;  /* 0x0000000000017941 */ /* 0x000fea0003800000 */
.L_x_218:
        /* <DEDUP_REMOVED lines=10> */
.L_x_221:
[----:B------:R-:W-:Y:S05]  /*15610*/  BSYNC B1 ;  /* 0x0000000000017941 */ /* 0x000fea0003800000 */
.L_x_220:
        /* <DEDUP_REMOVED lines=10> */
.L_x_223:
[----:B------:R-:W-:Y:S05]  /*156c0*/  BSYNC B1 ;  /* 0x0000000000017941 */ /* 0x000fea0003800000 */
.L_x_222:
        /* <DEDUP_REMOVED lines=10> */
.L_x_225:
[----:B------:R-:W-:Y:S05]  /*15770*/  BSYNC B1 ;  /* 0x0000000000017941 */ /* 0x000fea0003800000 */
.L_x_224:
        /* <DEDUP_REMOVED lines=10> */
.L_x_227:
[----:B------:R-:W-:Y:S05]  /*15820*/  BSYNC B1 ;  /* 0x0000000000017941 */ /* 0x000fea0003800000 */
.L_x_226:
        /* <DEDUP_REMOVED lines=10> */
.L_x_229:
[----:B------:R-:W-:Y:S05]  /*158d0*/  BSYNC B1 ;  /* 0x0000000000017941 */ /* 0x000fea0003800000 */
.L_x_228:
        /* <DEDUP_REMOVED lines=10> */
.L_x_231:
[----:B------:R-:W-:Y:S05]  /*15980*/  BSYNC B1 ;  /* 0x0000000000017941 */ /* 0x000fea0003800000 */
.L_x_230:
        /* <DEDUP_REMOVED lines=10> */
.L_x_233:
[----:B------:R-:W-:Y:S05]  /*15a30*/  BSYNC B1 ;  /* 0x0000000000017941 */ /* 0x000fea0003800000 */
.L_x_232:
        /* <DEDUP_REMOVED lines=10> */
.L_x_235:
[----:B------:R-:W-:Y:S05]  /*15ae0*/  BSYNC B1 ;  /* 0x0000000000017941 */ /* 0x000fea0003800000 */
.L_x_234:
        /* <DEDUP_REMOVED lines=10> */
.L_x_237:
[----:B------:R-:W-:Y:S05]  /*15b90*/  BSYNC B1 ;  /* 0x0000000000017941 */ /* 0x000fea0003800000 */
.L_x_236:
        /* <DEDUP_REMOVED lines=10> */
.L_x_239:
[----:B------:R-:W-:Y:S05]  /*15c40*/  BSYNC B1 ;  /* 0x0000000000017941 */ /* 0x000fea0003800000 */
.L_x_238:
        /* <DEDUP_REMOVED lines=10> */
.L_x_241:
[----:B------:R-:W-:Y:S05]  /*15cf0*/  BSYNC B1 ;  /* 0x0000000000017941 */ /* 0x000fea0003800000 */
.L_x_240:
        /* <DEDUP_REMOVED lines=10> */
.L_x_243:
[----:B------:R-:W-:Y:S05]  /*15da0*/  BSYNC B1 ;  /* 0x0000000000017941 */ /* 0x000fea0003800000 */
.L_x_242:
        /* <DEDUP_REMOVED lines=10> */
.L_x_245:
[----:B------:R-:W-:Y:S05]  /*15e50*/  BSYNC B1 ;  /* 0x0000000000017941 */ /* 0x000fea0003800000 */
.L_x_244:
        /* <DEDUP_REMOVED lines=10> */
.L_x_247:
[----:B------:R-:W-:Y:S05]  /*15f00*/  BSYNC B1 ;  /* 0x0000000000017941 */ /* 0x000fea0003800000 */
.L_x_246:
        /* <DEDUP_REMOVED lines=10> */
.L_x_249:
[----:B------:R-:W-:Y:S05]  /*15fb0*/  BSYNC B1 ;  /* 0x0000000000017941 */ /* 0x000fea0003800000 */
.L_x_248:
        /* <DEDUP_REMOVED lines=10> */
.L_x_251:
[----:B------:R-:W-:Y:S05]  /*16060*/  BSYNC B1 ;  /* 0x0000000000017941 */ /* 0x000fea0003800000 */
.L_x_250:
        /* <DEDUP_REMOVED lines=10> */
.L_x_253:
[----:B------:R-:W-:Y:S05]  /*16110*/  BSYNC B1 ;  /* 0x0000000000017941 */ /* 0x000fea0003800000 */
.L_x_252:
        /* <DEDUP_REMOVED lines=10> */
.L_x_255:
[----:B------:R-:W-:Y:S05]  /*161c0*/  BSYNC B1 ;  /* 0x0000000000017941 */ /* 0x000fea0003800000 */
.L_x_254:
        /* <DEDUP_REMOVED lines=10> */
.L_x_257:
[----:B------:R-:W-:Y:S05]  /*16270*/  BSYNC B1 ;  /* 0x0000000000017941 */ /* 0x000fea0003800000 */
.L_x_256:
        /* <DEDUP_REMOVED lines=10> */
.L_x_259:
[----:B------:R-:W-:Y:S05]  /*16320*/  BSYNC B1 ;  /* 0x0000000000017941 */ /* 0x000fea0003800000 */
.L_x_258:
        /* <DEDUP_REMOVED lines=10> */
.L_x_261:
[----:B------:R-:W-:Y:S05]  /*163d0*/  BSYNC B1 ;  /* 0x0000000000017941 */ /* 0x000fea0003800000 */
.L_x_260:
        /* <DEDUP_REMOVED lines=10> */
.L_x_263:
[----:B------:R-:W-:Y:S05]  /*16480*/  BSYNC B1 ;  /* 0x0000000000017941 */ /* 0x000fea0003800000 */
.L_x_262:
        /* <DEDUP_REMOVED lines=10> */
.L_x_265:
[----:B------:R-:W-:Y:S05]  /*16530*/  BSYNC B1 ;  /* 0x0000000000017941 */ /* 0x000fea0003800000 */
.L_x_264:
        /* <DEDUP_REMOVED lines=10> */
.L_x_267:
[----:B------:R-:W-:Y:S05]  /*165e0*/  BSYNC B1 ;  /* 0x0000000000017941 */ /* 0x000fea0003800000 */
.L_x_266:
        /* <DEDUP_REMOVED lines=10> */
.L_x_269:
[----:B------:R-:W-:Y:S05]  /*16690*/  BSYNC B1 ;  /* 0x0000000000017941 */ /* 0x000fea0003800000 */
.L_x_268:
        /* <DEDUP_REMOVED lines=10> */
.L_x_271:
[----:B------:R-:W-:Y:S05]  /*16740*/  BSYNC B1 ;  /* 0x0000000000017941 */ /* 0x000fea0003800000 */
.L_x_270:
        /* <DEDUP_REMOVED lines=10> */
.L_x_273:
[----:B------:R-:W-:Y:S05]  /*167f0*/  BSYNC B1 ;  /* 0x0000000000017941 */ /* 0x000fea0003800000 */
.L_x_272:
        /* <DEDUP_REMOVED lines=10> */
.L_x_275:
[----:B------:R-:W-:Y:S05]  /*168a0*/  BSYNC B1 ;  /* 0x0000000000017941 */ /* 0x000fea0003800000 */
.L_x_274:
        /* <DEDUP_REMOVED lines=10> */
.L_x_277:
[----:B------:R-:W-:Y:S05]  /*16950*/  BSYNC B1 ;  /* 0x0000000000017941 */ /* 0x000fea0003800000 */
.L_x_276:
[----:B0-234-:R-:W2:Y:S01]  /*16960*/  LDL.LU R10, [R1+0x1f4] ;  /* 0x0001f400010a7983 */ /* 0x01dea20000300800 */
[----:B-----5:R-:W-:Y:S01]  /*16970*/  IMAD.U32 R11, R23, 0x10000, RZ ;  /* 0x00010000170b7824 */ /* 0x020fe200078e00ff */
        /* <DEDUP_REMOVED lines=8> */
.L_x_279:
[----:B------:R-:W-:Y:S05]  /*16a00*/  BSYNC B1 ;  /* 0x0000000000017941 */ /* 0x000fea0003800000 */
.L_x_278:
[----:B------:R-:W3:Y:S01]  /*16a10*/  LDL.LU R10, [R1+0x1f8] ;  /* 0x0001f800010a7983 */ /* 0x000ee20000300800 */
[----:B0----5:R-:W-:Y:S01]  /*16a20*/  SHF.L.U32 R11, R23, 0x10, RZ ;  /* 0x00000010170b7819 */ /* 0x021fe200000006ff */
[----:B------:R-:W-:Y:S01]  /*16a30*/  BSSY B1, `(.L_x_280) ;  /* 0x000000b000017945 */ /* 0x000fe20003800000 */
[----:B------:R-:W-:Y:S02]  /*16a40*/  ISETP.GT.AND P1, PT, R0, 0xf9, P0 ;  /* 0x000000f90000780c */ /* 0x000fe40000724270 */
[----:B------:R-:W-:Y:S01]  /*16a50*/  IADD3 R167, P0, R3, 0x80, RZ ;  /* 0x0000008003a77810 */ /* 0x000fe20007f1e0ff */
[----:B------:R-:W-:-:S04]  /*16a60*/  FMUL R11, R11, R16 ;  /* 0x000000100b0b7220 */ /* 0x000fc80000400000 */
[----:B---3--:R-:W-:-:S05]  /*16a70*/  FFMA R11, R10, R2, R11 ;  /* 0x000000020a0b7223 */ /* 0x008fca000000000b */
[----:B------:R-:W-:-:S04]  /*16a80*/  F2FP.BF16.F32.PACK_AB R11, RZ, R11 ;  /* 0x0000000bff0b723e */ /* 0x000fc800000010ff */
[----:B------:R-:W-:Y:S01]  /*16a90*/  PRMT R3, R11, 0x7610, R3 ;  /* 0x000076100b037816 */ /* 0x000fe20000000003 */
[----:B------:R-:W-:-:S04]  /*16aa0*/  IMAD.X R11, RZ, RZ, UR7, P0 ;  /* 0x00000007ff0b7e24 */ /* 0x000fc800080e06ff */
[----:B------:R0:W-:Y:S01]  /*16ab0*/  @P2 STG.E.U16 desc[UR44][R6.64+0x1f0], R3 ;  /* 0x0001f00306002986 */ /* 0x0001e2000c10152c */
[----:B------:R-:W-:Y:S05]  /*16ac0*/  @!P1 BRA `(.L_x_281) ;  /* 0x0000000000049947 */ /* 0x000fea0003800000 */
[----:B------:R3:W5:Y:S02]  /*16ad0*/  LDG.E.LTC128B.U16 R23, desc[UR44][R8.64+0x1f2] ;  /* 0x0001f22c08177981 */ /* 0x000764000c1e1520 */
.L_x_281:
[----:B------:R-:W-:Y:S05]  /*16ae0*/  BSYNC B1 ;  /* 0x0000000000017941 */ /* 0x000fea0003800000 */
.L_x_280:
[----:B------:R-:W4:Y:S01]  /*16af0*/  LDL.LU R10, [R1+0x1fc] ;  /* 0x0001fc00010a7983 */ /* 0x000f220000300800 */
[----:B0----5:R-:W-:Y:S01]  /*16b00*/  IMAD.U32 R3, R23, 0x10000, RZ ;  /* 0x0001000017037824 */ /* 0x021fe200078e00ff */
[----:B------:R-:W-:Y:S01]  /*16b10*/  ISETP.GT.AND P0, PT, R17, 0x80, PT ;  /* 0x000000801100780c */ /* 0x000fe20003f04270 */
[----:B--23--:R-:W-:Y:S02]  /*16b20*/  IMAD R8, R11, R14, RZ ;  /* 0x0000000e0b087224 */ /* 0x00cfe400078e02ff */
[----:B------:R-:W-:Y:S01]  /*16b30*/  FMUL R3, R3, R16 ;  /* 0x0000001003037220 */ /* 0x000fe20000400000 */
[----:B------:R-:W-:Y:S01]  /*16b40*/  ISETP.GT.AND P4, PT, R0, RZ, P0 ;  /* 0x000000ff0000720c */ /* 0x000fe20000784270 */
[C---:B------:R-:W-:Y:S02]  /*16b50*/  IMAD R165, R167.reuse, R15, R8 ;  /* 0x0000000fa7a57224 */ /* 0x040fe400078e0208 */
[----:B------:R-:W-:-:S05]  /*16b60*/  IMAD.WIDE.U32 R8, R167, R14, R20 ;  /* 0x0000000ea7087225 */ /* 0x000fca00078e0014 */
[----:B------:R-:W-:Y:S01]  /*16b70*/  IADD3 R9, R9, R165, RZ ;  /* 0x000000a509097210 */ /* 0x000fe20007ffe0ff */
[----:B----4-:R-:W-:Y:S01]  /*16b80*/  FFMA R3, R10, R2, R3 ;  /* 0x000000020a037223 */ /* 0x010fe20000000003 */
[----:B------:R-:W-:-:S04]  /*16b90*/  LEA R10, P2, R8, R12, 0x1 ;  /* 0x0000000c080a7211 */ /* 0x000fc800078408ff */
[----:B------:R-:W-:Y:S02]  /*16ba0*/  F2FP.BF16.F32.PACK_AB R3, RZ, R3 ;  /* 0x00000003ff03723e */ /* 0x000fe400000010ff */
[--C-:B------:R-:W-:Y:S02]  /*16bb0*/  LEA.HI.X R11, R8, R13, R9.reuse, 0x1, P2 ;  /* 0x0000000d080b7211 */ /* 0x100fe400010f0c09 */
[----:B------:R-:W-:-:S05]  /*16bc0*/  PRMT R9, R3, 0x7610, R9 ;  /* 0x0000761003097816 */ /* 0x000fca0000000009 */
[----:B------:R0:W-:Y:S04]  /*16bd0*/  @P1 STG.E.U16 desc[UR44][R6.64+0x1f2], R9 ;  /* 0x0001f20906001986 */ /* 0x0001e8000c10152c */
[----:B------:R-:W2:Y:S01]  /*16be0*/  @P4 LDG.E.LTC128B.U16 R23, desc[UR44][R10.64] ;  /* 0x0000002c0a174981 */ /* 0x000ea2000c1e1520 */
[----:B-1----:R-:W-:Y:S01]  /*16bf0*/  MOV R159, UR8 ;  /* 0x00000008009f7c02 */ /* 0x002fe20008000f00 */
[----:B------:R-:W-:Y:S01]  /*16c00*/  IMAD.U32 R161, RZ, RZ, UR8 ;  /* 0x00000008ffa17e24 */ /* 0x000fe2000f8e00ff */
[----:B------:R-:W-:Y:S01]  /*16c10*/  ISETP.GT.AND P2, PT, R0, 0x1, P0 ;  /* 0x000000010000780c */ /* 0x000fe20000744270 */
[----:B------:R-:W-:Y:S01]  /*16c20*/  IMAD.U32 R164, RZ, RZ, UR9 ;  /* 0x00000009ffa47e24 */ /* 0x000fe2000f8e00ff */
[----:B------:R-:W-:Y:S01]  /*16c30*/  SHF.L.U32 R159, R159, 0x8, RZ ;  /* 0x000000089f9f7819 */ /* 0x000fe200000006ff */
[----:B------:R-:W-:Y:S01]  /*16c40*/  BSSY B1, `(.L_x_282) ;  /* 0x0000011000017945 */ /* 0x000fe20003800000 */
[----:B0-----:R-:W-:-:S02]  /*16c50*/  IMAD.WIDE.U32 R8, R167, R14, R18 ;  /* 0x0000000ea7087225 */ /* 0x001fc400078e0012 */
[----:B------:R-:W-:Y:S02]  /*16c60*/  SHF.L.U64.HI R161, R161, 0x8, R164 ;  /* 0x00000008a1a17819 */ /* 0x000fe400000102a4 */
[----:B------:R-:W-:Y:S02]  /*16c70*/  IMAD.IADD R9, R165, 0x1, R9 ;  /* 0x00000001a5097824 */ /* 0x000fe400078e0209 */
[----:B------:R-:W-:Y:S01]  /*16c80*/  IMAD.WIDE.U32 R162, R22, UR42, R8 ;  /* 0x0000002a16a27c25 */ /* 0x000fe2000f8e0008 */
[----:B------:R-:W-:-:S03]  /*16c90*/  IADD3 R8, P1, R159, R4, RZ ;  /* 0x000000049f087210 */ /* 0x000fc60007f3e0ff */
[----:B------:R-:W-:Y:S01]  /*16ca0*/  IMAD.IADD R7, R157, 0x1, R163 ;  /* 0x000000019d077824 */ /* 0x000fe200078e02a3 */
[----:B------:R-:W-:Y:S01]  /*16cb0*/  LEA R6, P3, R162, R12, 0x1 ;  /* 0x0000000ca2067211 */ /* 0x000fe200078608ff */
[----:B------:R-:W-:-:S03]  /*16cc0*/  IMAD.X R9, R161, 0x1, R5, P1 ;  /* 0x00000001a1097824 */ /* 0x000fc600008e0605 */
[----:B------:R-:W-:Y:S01]  /*16cd0*/  LEA.HI.X R7, R162, R13, R7, 0x1, P3 ;  /* 0x0000000da2077211 */ /* 0x000fe200018f0c07 */
[----:B--2---:R-:W-:-:S04]  /*16ce0*/  IMAD.U32 R3, R23, 0x10000, RZ ;  /* 0x0001000017037824 */ /* 0x004fc800078e00ff */
[----:B------:R-:W-:-:S04]  /*16cf0*/  FMUL R3, R3, R16 ;  /* 0x0000001003037220 */ /* 0x000fc80000400000 */
[----:B------:R-:W-:-:S05]  /*16d00*/  FFMA R3, R24, R2, R3 ;  /* 0x0000000218037223 */ /* 0x000fca0000000003 */
[----:B------:R-:W-:-:S05]  /*16d10*/  F2FP.BF16.F32.PACK_AB R3, RZ, R3 ;  /* 0x00000003ff03723e */ /* 0x000fca00000010ff */
[----:B------:R0:W-:Y:S01]  /*16d20*/  @P4 STG.E.U16 desc[UR44][R8.64], R3 ;  /* 0x0000000308004986 */ /* 0x0001e2000c10152c */
[----:B------:R-:W-:Y:S05]  /*16d30*/  @!P2 BRA `(.L_x_283) ;  /* 0x000000000004a947 */ /* 0x000fea0003800000 */
[----:B------:R1:W5:Y:S02]  /*16d40*/  LDG.E.LTC128B.U16 R23, desc[UR44][R6.64+0x2] ;  /* 0x0000022c06177981 */ /* 0x000364000c1e1520 */
.L_x_283:
[----:B------:R-:W-:Y:S05]  /*16d50*/  BSYNC B1 ;  /* 0x0000000000017941 */ /* 0x000fea0003800000 */
.L_x_282:
[----:B0----5:R-:W-:Y:S01]  /*16d60*/  SHF.L.U32 R3, R23, 0x10, RZ ;  /* 0x0000001017037819 */ /* 0x021fe200000006ff */
[----:B------:R-:W-:Y:S01]  /*16d70*/  IMAD.WIDE.U32 R14, R167, R14, R154 ;  /* 0x0000000ea70e7225 */ /* 0x000fe200078e009a */
[----:B------:R-:W-:Y:S01]  /*16d80*/  ISETP.GT.AND P1, PT, R17, 0x88, PT ;  /* 0x000000881100780c */ /* 0x000fe20003f24270 */
[----:B------:R-:W-:Y:S02]  /*16d90*/  BSSY B1, `(.L_x_284) ;  /* 0x0000010000017945 */ /* 0x000fe40003800000 */
[----:B------:R-:W-:Y:S01]  /*16da0*/  FMUL R10, R3, R16 ;  /* 0x00000010030a7220 */ /* 0x000fe20000400000 */
[----:B------:R-:W-:Y:S01]  /*16db0*/  ISETP.GT.AND P3, PT, R0, RZ, P1 ;  /* 0x000000ff0000720c */ /* 0x000fe20000f64270 */
[----:B------:R-:W-:Y:S01]  /*16dc0*/  IMAD.IADD R165, R165, 0x1, R15 ;  /* 0x00000001a5a57824 */ /* 0x000fe200078e020f */
[----:B------:R-:W-:Y:S01]  /*16dd0*/  IADD3 R152, P4, R152, R14, RZ ;  /* 0x0000000e98987210 */ /* 0x000fe20007f9e0ff */
[----:B------:R-:W-:Y:S01]  /*16de0*/  FFMA R10, R25, R2, R10 ;  /* 0x00000002190a7223 */ /* 0x000fe2000000000a */
[----:B------:R-:W-:-:S03]  /*16df0*/  IADD3 R14, P5, R18, R14, RZ ;  /* 0x0000000e120e7210 */ /* 0x000fc60007fbe0ff */
[----:B------:R-:W-:Y:S01]  /*16e00*/  IMAD.X R20, R165, 0x1, R21, P4 ;  /* 0x00000001a5147824 */ /* 0x000fe200020e0615 */
[----:B------:R-:W-:Y:S02]  /*16e10*/  F2FP.BF16.F32.PACK_AB R3, RZ, R10 ;  /* 0x0000000aff03723e */ /* 0x000fe400000010ff */
[C---:B------:R-:W-:Y:S02]  /*16e20*/  LEA R10, P4, R152.reuse, R12, 0x1 ;  /* 0x0000000c980a7211 */ /* 0x040fe400078808ff */
[----:B------:R-:W-:Y:S02]  /*16e30*/  PRMT R17, R3, 0x7610, R17 ;  /* 0x0000761003117816 */ /* 0x000fe40000000011 */
[----:B------:R-:W-:Y:S02]  /*16e40*/  LEA.HI.X R11, R152, R13, R20, 0x1, P4 ;  /* 0x0000000d980b7211 */ /* 0x000fe400020f0c14 */
[----:B------:R-:W-:Y:S01]  /*16e50*/  PRMT R3, R23, 0x7610, R3 ;  /* 0x0000761017037816 */ /* 0x000fe20000000003 */
[----:B------:R0:W-:Y:S01]  /*16e60*/  @P2 STG.E.U16 desc[UR44][R8.64+0x2], R17 ;  /* 0x0000021108002986 */ /* 0x0001e2000c10152c */
[----:B------:R-:W-:Y:S05]  /*16e70*/  @!P3 BRA `(.L_x_285) ;  /* 0x000000000004b947 */ /* 0x000fea0003800000 */
[----:B------:R2:W5:Y:S02]  /*16e80*/  LDG.E.LTC128B.U16 R3, desc[UR44][R10.64] ;  /* 0x0000002c0a037981 */ /* 0x000564000c1e1520 */
.L_x_285:
[----:B------:R-:W-:Y:S05]  /*16e90*/  BSYNC B1 ;  /* 0x0000000000017941 */ /* 0x000fea0003800000 */
.L_x_284:
[----:B--2--5:R-:W-:Y:S01]  /*16ea0*/  SHF.L.U32 R11, R3, 0x10, RZ ;  /* 0x00000010030b7819 */ /* 0x024fe200000006ff */
[----:B------:R-:W-:Y:S01]  /*16eb0*/  IMAD.X R15, R19, 0x1, R165, P5 ;  /* 0x00000001130f7824 */ /* 0x000fe200028e06a5 */
[----:B------:R-:W-:Y:S01]  /*16ec0*/  IADD3 R10, P2, R8, R158, RZ ;  /* 0x0000009e080a7210 */ /* 0x000fe20007f5e0ff */
[----:B------:R-:W-:Y:S01]  /*16ed0*/  BSSY B1, `(.L_x_286) ;  /* 0x000000d000017945 */ /* 0x000fe20003800000 */
[----:B------:R-:W-:Y:S01]  /*16ee0*/  ISETP.GT.AND P5, PT, R0, 0x1, P1 ;  /* 0x000000010000780c */ /* 0x000fe20000fa4270 */
[----:B------:R-:W-:Y:S01]  /*16ef0*/  FMUL R11, R11, R16 ;  /* 0x000000100b0b7220 */ /* 0x000fe20000400000 */
[----:B------:R-:W-:-:S04]  /*16f00*/  IMAD.WIDE.U32 R22, R22, UR42, R14 ;  /* 0x0000002a16167c25 */ /* 0x000fc8000f8e000e */
[----:B------:R-:W-:Y:S01]  /*16f10*/  FFMA R11, R26, R2, R11 ;  /* 0x000000021a0b7223 */ /* 0x000fe2000000000b */
[----:B------:R-:W-:Y:S01]  /*16f20*/  IMAD.IADD R157, R157, 0x1, R23 ;  /* 0x000000019d9d7824 */ /* 0x000fe200078e0217 */
[----:B------:R-:W-:-:S03]  /*16f30*/  LEA R12, P4, R22, R12, 0x1 ;  /* 0x0000000c160c7211 */ /* 0x000fc600078808ff */
[----:B------:R-:W-:Y:S02]  /*16f40*/  F2FP.BF16.F32.PACK_AB R14, RZ, R11 ;  /* 0x0000000bff0e723e */ /* 0x000fe400000010ff */
[----:B------:R-:W-:Y:S02]  /*16f50*/  IADD3.X R11, R9, R156, RZ, P2, !PT ;  /* 0x0000009c090b7210 */ /* 0x000fe400017fe4ff */
[----:B------:R-:W-:-:S03]  /*16f60*/  LEA.HI.X R13, R22, R13, R157, 0x1, P4 ;  /* 0x0000000d160d7211 */ /* 0x000fc600020f0c9d */
[----:B------:R2:W-:Y:S01]  /*16f70*/  @P3 STG.E.U16 desc[UR44][R10.64], R14 ;  /* 0x0000000e0a003986 */ /* 0x0005e2000c10152c */
[----:B------:R-:W-:Y:S05]  /*16f80*/  @!P5 BRA `(.L_x_287) ;  /* 0x000000000004d947 */ /* 0x000fea0003800000 */
[----:B------:R3:W5:Y:S02]  /*16f90*/  LDG.E.LTC128B.U16 R3, desc[UR44][R12.64+0x2] ;  /* 0x0000022c0c037981 */ /* 0x000764000c1e1520 */
.L_x_287:
[----:B------:R-:W-:Y:S05]  /*16fa0*/  BSYNC B1 ;  /* 0x0000000000017941 */ /* 0x000fea0003800000 */
.L_x_286:
[----:B-----5:R-:W-:Y:S01]  /*16fb0*/  IMAD.U32 R15, R3, 0x10000, RZ ;  /* 0x00010000030f7824 */ /* 0x020fe200078e00ff */
[----:B------:R-:W-:Y:S01]  /*16fc0*/  ISETP.GT.AND P2, PT, R0, 0x8, P0 ;  /* 0x000000080000780c */ /* 0x000fe20000744270 */
[----:B------:R-:W-:Y:S02]  /*16fd0*/  BSSY B1, `(.L_x_288) ;  /* 0x0000007000017945 */ /* 0x000fe40003800000 */
[----:B--2---:R-:W-:-:S04]  /*16fe0*/  FMUL R14, R15, R16 ;  /* 0x000000100f0e7220 */ /* 0x004fc80000400000 */
[----:B------:R-:W-:-:S05]  /*16ff0*/  FFMA R14, R27, R2, R14 ;  /* 0x000000021b0e7223 */ /* 0x000fca000000000e */
[----:B------:R-:W-:-:S05]  /*17000*/  F2FP.BF16.F32.PACK_AB R14, RZ, R14 ;  /* 0x0000000eff0e723e */ /* 0x000fca00000010ff */
[----:B------:R2:W-:Y:S01]  /*17010*/  @P5 STG.E.U16 desc[UR44][R10.64+0x2], R14 ;  /* 0x0000020e0a005986 */ /* 0x0005e2000c10152c */
[----:B------:R-:W-:Y:S05]  /*17020*/  @!P2 BRA `(.L_x_289) ;  /* 0x000000000004a947 */ /* 0x000fea0003800000 */
[----:B------:R4:W5:Y:S02]  /*17030*/  LDG.E.LTC128B.U16 R3, desc[UR44][R6.64+0x10] ;  /* 0x0000102c06037981 */ /* 0x000964000c1e1520 */
.L_x_289:
[----:B------:R-:W-:Y:S05]  /*17040*/  BSYNC B1 ;  /* 0x0000000000017941 */ /* 0x000fea0003800000 */
.L_x_288:
[----:B--2--5:R-:W-:Y:S01]  /*17050*/  IMAD.U32 R11, R3, 0x10000, RZ ;  /* 0x00010000030b7824 */ /* 0x024fe200078e00ff */
[----:B------:R-:W-:Y:S01]  /*17060*/  ISETP.GT.AND P3, PT, R0, 0x9, P0 ;  /* 0x000000090000780c */ /* 0x000fe20000764270 */
[----:B------:R-:W-:Y:S02]  /*17070*/  BSSY B1, `(.L_x_290) ;  /* 0x0000007000017945 */ /* 0x000fe40003800000 */
[----:B------:R-:W-:-:S04]  /*17080*/  FMUL R11, R11, R16 ;  /* 0x000000100b0b7220 */ /* 0x000fc80000400000 */
[----:B------:R-:W-:-:S05]  /*17090*/  FFMA R11, R28, R2, R11 ;  /* 0x000000021c0b7223 */ /* 0x000fca000000000b */
[----:B------:R-:W-:-:S05]  /*170a0*/  F2FP.BF16.F32.PACK_AB R11, RZ, R11 ;  /* 0x0000000bff0b723e */ /* 0x000fca00000010ff */
[----:B------:R2:W-:Y:S01]  /*170b0*/  @P2 STG.E.U16 desc[UR44][R8.64+0x10], R11 ;  /* 0x0000100b08002986 */ /* 0x0005e2000c10152c */
[----:B------:R-:W-:Y:S05]  /*170c0*/  @!P3 BRA `(.L_x_291) ;  /* 0x000000000004b947 */ /* 0x000fea0003800000 */
[----:B------:R0:W5:Y:S02]  /*170d0*/  LDG.E.LTC128B.U16 R3, desc[UR44][R6.64+0x12] ;  /* 0x0000122c06037981 */ /* 0x000164000c1e1520 */
.L_x_291:
[----:B------:R-:W-:Y:S05]  /*170e0*/  BSYNC B1 ;  /* 0x0000000000017941 */ /* 0x000fea0003800000 */
.L_x_290:
[----:B--2--5:R-:W-:Y:S01]  /*170f0*/  SHF.L.U32 R11, R3, 0x10, RZ ;  /* 0x00000010030b7819 */ /* 0x024fe200000006ff */
[----:B------:R-:W-:Y:S01]  /*17100*/  BSSY B1, `(.L_x_292) ;  /* 0x0000008000017945 */ /* 0x000fe20003800000 */
[----:B------:R-:W-:-:S03]  /*17110*/  ISETP.GT.AND P4, PT, R0, 0x8, P1 ;  /* 0x000000080000780c */ /* 0x000fc60000f84270 */
[----:B------:R-:W-:-:S04]  /*17120*/  FMUL R10, R11, R16 ;  /* 0x000000100b0a7220 */ /* 0x000fc80000400000 */
[----:B------:R-:W-:-:S05]  /*17130*/  FFMA R10, R29, R2, R10 ;  /* 0x000000021d0a7223 */ /* 0x000fca000000000a */
[----:B------:R-:W-:-:S05]  /*17140*/  F2FP.BF16.F32.PACK_AB R10, RZ, R10 ;  /* 0x0000000aff0a723e */ /* 0x000fca00000010ff */
[----:B------:R2:W-:Y:S01]  /*17150*/  @P3 STG.E.U16 desc[UR44][R8.64+0x12], R10 ;  /* 0x0000120a08003986 */ /* 0x0005e2000c10152c */
[----:B------:R-:W-:Y:S05]  /*17160*/  @!P4 BRA `(.L_x_293) ;  /* 0x000000000004c947 */ /* 0x000fea0003800000 */
[----:B------:R0:W5:Y:S02]  /*17170*/  LDG.E.LTC128B.U16 R3, desc[UR44][R12.64+0x10] ;  /* 0x0000102c0c037981 */ /* 0x000164000c1e1520 */
.L_x_293:
[----:B------:R-:W-:Y:S05]  /*17180*/  BSYNC B1 ;  /* 0x0000000000017941 */ /* 0x000fea0003800000 */
.L_x_292:
[----:B-----5:R-:W-:Y:S01]  /*17190*/  IMAD.U32 R11, R3, 0x10000, RZ ;  /* 0x00010000030b7824 */ /* 0x020fe200078e00ff */
[----:B--2---:R-:W-:Y:S01]  /*171a0*/  IADD3 R10, P3, R158, R8, RZ ;  /* 0x000000089e0a7210 */ /* 0x004fe20007f7e0ff */
[----:B------:R-:W-:Y:S01]  /*171b0*/  BSSY B1, `(.L_x_294) ;  /* 0x0000009000017945 */ /* 0x000fe20003800000 */
[----:B------:R-:W-:Y:S01]  /*171c0*/  ISETP.GT.AND P2, PT, R0, 0x9, P1 ;  /* 0x000000090000780c */ /* 0x000fe20000f44270 */
[----:B------:R-:W-:-:S04]  /*171d0*/  FMUL R11, R11, R16 ;  /* 0x000000100b0b7220 */ /* 0x000fc80000400000 */
[----:B------:R-:W-:-:S05]  /*171e0*/  FFMA R11, R30, R2, R11 ;  /* 0x000000021e0b7223 */ /* 0x000fca000000000b */
[----:B------:R-:W-:Y:S01]  /*171f0*/  F2FP.BF16.F32.PACK_AB R14, RZ, R11 ;  /* 0x0000000bff0e723e */ /* 0x000fe200000010ff */
[----:B------:R-:W-:-:S05]  /*17200*/  IMAD.X R11, R156, 0x1, R9, P3 ;  /* 0x000000019c0b7824 */ /* 0x000fca00018e0609 */
[----:B------:R2:W-:Y:S01]  /*17210*/  @P4 STG.E.U16 desc[UR44][R10.64+0x10], R14 ;  /* 0x0000100e0a004986 */ /* 0x0005e2000c10152c */
[----:B------:R-:W-:Y:S05]  /*17220*/  @!P2 BRA `(.L_x_295) ;  /* 0x000000000004a947 */ /* 0x000fea0003800000 */
[----:B------:R0:W5:Y:S02]  /*17230*/  LDG.E.LTC128B.U16 R3, desc[UR44][R12.64+0x12] ;  /* 0x0000122c0c037981 */ /* 0x000164000c1e1520 */
.L_x_295:
[----:B------:R-:W-:Y:S05]  /*17240*/  BSYNC B1 ;  /* 0x0000000000017941 */ /* 0x000fea0003800000 */
.L_x_294:
[----:B--2--5:R-:W-:Y:S01]  /*17250*/  SHF.L.U32 R11, R3, 0x10, RZ ;  /* 0x00000010030b7819 */ /* 0x024fe200000006ff */
[----:B------:R-:W-:Y:S01]  /*17260*/  BSSY B1, `(.L_x_296) ;  /* 0x000000a000017945 */ /* 0x000fe20003800000 */
[----:B------:R-:W-:Y:S02]  /*17270*/  IADD3 R158, P3, P4, R158, R4, R159 ;  /* 0x000000049e9e7210 */ /* 0x000fe40007c7e09f */
[----:B------:R-:W-:Y:S01]  /*17280*/  ISETP.GT.AND P5, PT, R0, 0x10, P0 ;  /* 0x000000100000780c */ /* 0x000fe200007a4270 */
[----:B------:R-:W-:Y:S01]  /*17290*/  FMUL R10, R11, R16 ;  /* 0x000000100b0a7220 */ /* 0x000fe20000400000 */
[----:B------:R-:W-:-:S03]  /*172a0*/  IADD3.X R159, R156, R5, R161, P3, P4 ;  /* 0x000000059c9f7210 */ /* 0x000fc60001fe84a1 */
[----:B------:R-:W-:-:S05]  /*172b0*/  FFMA R10, R31, R2, R10 ;  /* 0x000000021f0a7223 */ /* 0x000fca000000000a */
[----:B------:R-:W-:-:S05]  /*172c0*/  F2FP.BF16.F32.PACK_AB R10, RZ, R10 ;  /* 0x0000000aff0a723e */ /* 0x000fca00000010ff */
[----:B------:R2:W-:Y:S01]  /*172d0*/  @P2 STG.E.U16 desc[UR44][R158.64+0x12], R10 ;  /* 0x0000120a9e002986 */ /* 0x0005e2000c10152c */
[----:B------:R-:W-:Y:S05]  /*172e0*/  @!P5 BRA `(.L_x_297) ;  /* 0x000000000004d947 */ /* 0x000fea0003800000 */
[----:B------:R0:W5:Y:S02]  /*172f0*/  LDG.E.LTC128B.U16 R3, desc[UR44][R6.64+0x20] ;  /* 0x0000202c06037981 */ /* 0x000164000c1e1520 */
.L_x_297:
[----:B------:R-:W-:Y:S05]  /*17300*/  BSYNC B1 ;  /* 0x0000000000017941 */ /* 0x000fea0003800000 */
.L_x_296:
[----:B-----5:R-:W-:Y:S01]  /*17310*/  IMAD.U32 R5, R3, 0x10000, RZ ;  /* 0x0001000003057824 */ /* 0x020fe200078e00ff */
        /* <DEDUP_REMOVED lines=8> */
.L_x_299:
[----:B------:R-:W-:Y:S05]  /*173a0*/  BSYNC B1 ;  /* 0x0000000000017941 */ /* 0x000fea0003800000 */
.L_x_298:
[----:B0----5:R-:W-:Y:S01]  /*173b0*/  IMAD.U32 R5, R3, 0x10000, RZ ;  /* 0x0001000003057824 */ /* 0x021fe200078e00ff */
        /* <DEDUP_REMOVED lines=8> */
.L_x_301:
[----:B------:R-:W-:Y:S05]  /*17440*/  BSYNC B1 ;  /* 0x0000000000017941 */ /* 0x000fea0003800000 */
.L_x_300:
[----:B-----5:R-:W-:Y:S01]  /*17450*/  SHF.L.U32 R5, R3, 0x10, RZ ;  /* 0x0000001003057819 */ /* 0x020fe200000006ff */
[----:B0-----:R-:W-:Y:S01]  /*17460*/  @P3 IMAD.MOV.U32 R4, RZ, RZ, R158 ;  /* 0x000000ffff043224 */ /* 0x001fe200078e009e */
[----:B------:R-:W-:Y:S01]  /*17470*/  ISETP.GT.AND P2, PT, R0, 0x11, P1 ;  /* 0x000000110000780c */ /* 0x000fe20000f44270 */
[----:B------:R-:W-:Y:S02]  /*17480*/  BSSY B1, `(.L_x_302) ;  /* 0x0000009000017945 */ /* 0x000fe40003800000 */
[----:B------:R-:W-:-:S04]  /*17490*/  FMUL R5, R5, R16 ;  /* 0x0000001005057220 */ /* 0x000fc80000400000 */
[----:B------:R-:W-:-:S05]  /*174a0*/  FFMA R5, R34, R2, R5 ;  /* 0x0000000222057223 */ /* 0x000fca0000000005 */
[----:B------:R-:W-:-:S04]  /*174b0*/  F2FP.BF16.F32.PACK_AB R5, RZ, R5 ;  /* 0x00000005ff05723e */ /* 0x000fc800000010ff */
[----:B--2---:R-:W-:Y:S01]  /*174c0*/  PRMT R10, R5, 0x7610, R10 ;  /* 0x00007610050a7816 */ /* 0x004fe2000000000a */
[----:B------:R-:W-:-:S05]  /*174d0*/  @P3 IMAD.MOV.U32 R5, RZ, RZ, R159 ;  /* 0x000000ffff053224 */ /* 0x000fca00078e009f */
[----:B------:R0:W-:Y:S01]  /*174e0*/  @P3 STG.E.U16 desc[UR44][R4.64+0x20], R10 ;  /* 0x0000200a04003986 */ /* 0x0001e2000c10152c */
[----:B------:R-:W-:Y:S05]  /*174f0*/  @!P2 BRA `(.L_x_303) ;  /* 0x000000000004a947 */ /* 0x000fea0003800000 */
[----:B------:R2:W5:Y:S02]  /*17500*/  LDG.E.LTC128B.U16 R3, desc[UR44][R12.64+0x22] ;  /* 0x0000222c0c037981 */ /* 0x000564000c1e1520 */
.L_x_303:
[----:B------:R-:W-:Y:S05]  /*17510*/  BSYNC B1 ;  /* 0x0000000000017941 */ /* 0x000fea0003800000 */
.L_x_302:
[----:B0----5:R-:W-:Y:S01]  /*17520*/  SHF.L.U32 R5, R3, 0x10, RZ ;  /* 0x0000001003057819 */ /* 0x021fe200000006ff */
[----:B------:R-:W-:Y:S01]  /*17530*/  BSSY B1, `(.L_x_304) ;  /* 0x000000b000017945 */ /* 0x000fe20003800000 */
[----:B------:R-:W-:-:S03]  /*17540*/  ISETP.GT.AND P3, PT, R0, 0x18, P0 ;  /* 0x000000180000780c */ /* 0x000fc60000764270 */
[----:B------:R-:W-:Y:S01]  /*17550*/  FMUL R4, R5, R16 ;  /* 0x0000001005047220 */ /* 0x000fe20000400000 */
[----:B------:R-:W-:-:S03]  /*17560*/  @P2 IMAD.MOV.U32 R5, RZ, RZ, R159 ;  /* 0x000000ffff052224 */ /* 0x000fc600078e009f */
[----:B------:R-:W-:-:S05]  /*17570*/  FFMA R4, R35, R2, R4 ;  /* 0x0000000223047223 */ /* 0x000fca0000000004 */
[----:B------:R-:W-:-:S04]  /*17580*/  F2FP.BF16.F32.PACK_AB R4, RZ, R4 ;  /* 0x00000004ff04723e */ /* 0x000fc800000010ff */
[----:B------:R-:W-:Y:S01]  /*17590*/  PRMT R10, R4, 0x7610, R10 ;  /* 0x00007610040a7816 */ /* 0x000fe2000000000a */
[----:B------:R-:W-:-:S05]  /*175a0*/  @P2 IMAD.MOV.U32 R4, RZ, RZ, R158 ;  /* 0x000000ffff042224 */ /* 0x000fca00078e009e */
[----:B------:R0:W-:Y:S01]  /*175b0*/  @P2 STG.E.U16 desc[UR44][R4.64+0x22], R10 ;  /* 0x0000220a04002986 */ /* 0x0001e2000c10152c */
[----:B------:R-:W-:Y:S05]  /*175c0*/  @!P3 BRA `(.L_x_305) ;  /* 0x000000000004b947 */ /* 0x000fea0003800000 */
[----:B------:R0:W5:Y:S02]  /*175d0*/  LDG.E.LTC128B.U16 R3, desc[UR44][R6.64+0x30] ;  /* 0x0000302c06037981 */ /* 0x000164000c1e1520 */
.L_x_305:
[----:B------:R-:W-:Y:S05]  /*175e0*/  BSYNC B1 ;  /* 0x0000000000017941 */ /* 0x000fea0003800000 */
.L_x_304:
[----:B0----5:R-:W-:Y:S01]  /*175f0*/  SHF.L.U32 R5, R3, 0x10, RZ ;  /* 0x0000001003057819 */ /* 0x021fe200000006ff */
        /* <DEDUP_REMOVED lines=8> */
.L_x_307:
[----:B------:R-:W-:Y:S05]  /*17680*/  BSYNC B1 ;  /* 0x0000000000017941 */ /* 0x000fea0003800000 */
.L_x_306:
        /* <DEDUP_REMOVED lines=9> */
.L_x_309:
[----:B------:R-:W-:Y:S05]  /*17720*/  BSYNC B1 ;  /* 0x0000000000017941 */ /* 0x000fea0003800000 */
.L_x_308:
[----:B-----5:R-:W-:Y:S01]  /*17730*/  IMAD.U32 R5, R3, 0x10000, RZ ;  /* 0x0001000003057824 */ /* 0x020fe200078e00ff */
[----:B0-----:R-:W-:Y:S01]  /*17740*/  @P3 MOV R4, R158 ;  /* 0x0000009e00043202 */ /* 0x001fe20000000f00 */
[----:B------:R-:W-:Y:S01]  /*17750*/  BSSY B1, `(.L_x_310) ;  /* 0x000000a000017945 */ /* 0x000fe20003800000 */
[----:B------:R-:W-:Y:S01]  /*17760*/  ISETP.GT.AND P2, PT, R0, 0x19, P1 ;  /* 0x000000190000780c */ /* 0x000fe20000f44270 */
[----:B------:R-:W-:-:S04]  /*17770*/  FMUL R5, R5, R16 ;  /* 0x0000001005057220 */ /* 0x000fc80000400000 */
[----:B------:R-:W-:-:S05]  /*17780*/  FFMA R5, R38, R2, R5 ;  /* 0x0000000226057223 */ /* 0x000fca0000000005 */
[----:B------:R-:W-:-:S04]  /*17790*/  F2FP.BF16.F32.PACK_AB R5, RZ, R5 ;  /* 0x00000005ff05723e */ /* 0x000fc800000010ff */
[----:B------:R-:W-:Y:S01]  /*177a0*/  PRMT R10, R5, 0x7610, R10 ;  /* 0x00007610050a7816 */ /* 0x000fe2000000000a */
[----:B------:R-:W-:-:S05]  /*177b0*/  @P3 IMAD.MOV.U32 R5, RZ, RZ, R159 ;  /* 0x000000ffff053224 */ /* 0x000fca00078e009f */
[----:B------:R0:W-:Y:S01]  /*177c0*/  @P3 STG.E.U16 desc[UR44][R4.64+0x30], R10 ;  /* 0x0000300a04003986 */ /* 0x0001e2000c10152c */
[----:B------:R-:W-:Y:S05]  /*177d0*/  @!P2 BRA `(.L_x_311) ;  /* 0x000000000004a947 */ /* 0x000fea0003800000 */
[----:B------:R0:W5:Y:S02]  /*177e0*/  LDG.E.LTC128B.U16 R3, desc[UR44][R12.64+0x32] ;  /* 0x0000322c0c037981 */ /* 0x000164000c1e1520 */
.L_x_311:
[----:B------:R-:W-:Y:S05]  /*177f0*/  BSYNC B1 ;  /* 0x0000000000017941 */ /* 0x000fea0003800000 */
.L_x_310:
[----:B0----5:R-:W-:Y:S01]  /*17800*/  IMAD.U32 R5, R3, 0x10000, RZ ;  /* 0x0001000003057824 */ /* 0x021fe200078e00ff */
[----:B------:R-:W-:Y:S01]  /*17810*/  ISETP.GT.AND P3, PT, R0, 0x20, P0 ;  /* 0x000000200000780c */ /* 0x000fe20000764270 */
[----:B------:R-:W-:Y:S02]  /*17820*/  BSSY B1, `(.L_x_312) ;  /* 0x000000a000017945 */ /* 0x000fe40003800000 */
[----:B------:R-:W-:Y:S01]  /*17830*/  FMUL R4, R5, R16 ;  /* 0x0000001005047220 */ /* 0x000fe20000400000 */
[----:B------:R-:W-:-:S03]  /*17840*/  @P2 IMAD.MOV.U32 R5, RZ, RZ, R159 ;  /* 0x000000ffff052224 */ /* 0x000fc600078e009f */
[----:B------:R-:W-:-:S05]  /*17850*/  FFMA R4, R39, R2, R4 ;  /* 0x0000000227047223 */ /* 0x000fca0000000004 */
[----:B------:R-:W-:-:S04]  /*17860*/  F2FP.BF16.F32.PACK_AB R4, RZ, R4 ;  /* 0x00000004ff04723e */ /* 0x000fc800000010ff */
[----:B------:R-:W-:Y:S02]  /*17870*/  PRMT R10, R4, 0x7610, R10 ;  /* 0x00007610040a7816 */ /* 0x000fe4000000000a */
[----:B------:R-:W-:-:S05]  /*17880*/  @P2 MOV R4, R158 ;  /* 0x0000009e00042202 */ /* 0x000fca0000000f00 */
[----:B------:R0:W-:Y:S01]  /*17890*/  @P2 STG.E.U16 desc[UR44][R4.64+0x32], R10 ;  /* 0x0000320a04002986 */ /* 0x0001e2000c10152c */
[----:B------:R-:W-:Y:S05]  /*178a0*/  @!P3 BRA `(.L_x_313) ;  /* 0x000000000004b947 */ /* 0x000fea0003800000 */
[----:B------:R0:W5:Y:S02]  /*178b0*/  LDG.E.LTC128B.U16 R3, desc[UR44][R6.64+0x40] ;  /* 0x0000402c06037981 */ /* 0x000164000c1e1520 */
.L_x_313:
[----:B------:R-:W-:Y:S05]  /*178c0*/  BSYNC B1 ;  /* 0x0000000000017941 */ /* 0x000fea0003800000 */
.L_x_312:
        /* <DEDUP_REMOVED lines=9> */
.L_x_315:
[----:B------:R-:W-:Y:S05]  /*17960*/  BSYNC B1 ;  /* 0x0000000000017941 */ /* 0x000fea0003800000 */
.L_x_314:
        /* <DEDUP_REMOVED lines=9> */
.L_x_317:
[----:B------:R-:W-:Y:S05]  /*17a00*/  BSYNC B1 ;  /* 0x0000000000017941 */ /* 0x000fea0003800000 */
.L_x_316:
[----:B-----5:R-:W-:Y:S01]  /*17a10*/  IMAD.U32 R5, R3, 0x10000, RZ ;  /* 0x0001000003057824 */ /* 0x020fe200078e00ff */
[----:B------:R-:W-:Y:S01]  /*17a20*/  ISETP.GT.AND P2, PT, R0, 0x21, P1 ;  /* 0x000000210000780c */ /* 0x000fe20000f44270 */
[----:B0-----:R-:W-:Y:S01]  /*17a30*/  @P3 IMAD.MOV.U32 R4, RZ, RZ, R158 ;  /* 0x000000ffff043224 */ /* 0x001fe200078e009e */
[----:B------:R-:W-:Y:S01]  /*17a40*/  BSSY B1, `(.L_x_318) ;  /* 0x0000009000017945 */ /* 0x000fe20003800000 */
[----:B------:R-:W-:-:S04]  /*17a50*/  FMUL R5, R5, R16 ;  /* 0x0000001005057220 */ /* 0x000fc80000400000 */
[----:B------:R-:W-:-:S05]  /*17a60*/  FFMA R5, R42, R2, R5 ;  /* 0x000000022a057223 */ /* 0x000fca0000000005 */
[----:B------:R-:W-:-:S04]  /*17a70*/  F2FP.BF16.F32.PACK_AB R5, RZ, R5 ;  /* 0x00000005ff05723e */ /* 0x000fc800000010ff */
[----:B------:R-:W-:Y:S02]  /*17a80*/  PRMT R10, R5, 0x7610, R10 ;  /* 0x00007610050a7816 */ /* 0x000fe4000000000a */
[----:B------:R-:W-:-:S05]  /*17a90*/  @P3 MOV R5, R159 ;  /* 0x0000009f00053202 */ /* 0x000fca0000000f00 */
[----:B------:R0:W-:Y:S01]  /*17aa0*/  @P3 STG.E.U16 desc[UR44][R4.64+0x40], R10 ;  /* 0x0000400a04003986 */ /* 0x0001e2000c10152c */
[----:B------:R-:W-:Y:S05]  /*17ab0*/  @!P2 BRA `(.L_x_319) ;  /* 0x000000000004a947 */ /* 0x000fea0003800000 */
[----:B------:R0:W5:Y:S02]  /*17ac0*/  LDG.E.LTC128B.U16 R3, desc[UR44][R12.64+0x42] ;  /* 0x0000422c0c037981 */ /* 0x000164000c1e1520 */
.L_x_319:
[----:B------:R-:W-:Y:S05]  /*17ad0*/  BSYNC B1 ;  /* 0x0000000000017941 */ /* 0x000fea0003800000 */
.L_x_318:
[----:B0----5:R-:W-:Y:S01]  /*17ae0*/  IMAD.U32 R5, R3, 0x10000, RZ ;  /* 0x0001000003057824 */ /* 0x021fe200078e00ff */
[----:B------:R-:W-:Y:S01]  /*17af0*/  ISETP.GT.AND P3, PT, R0, 0x28, P0 ;  /* 0x000000280000780c */ /* 0x000fe20000764270 */
[----:B------:R-:W-:Y:S02]  /*17b00*/  BSSY B1, `(.L_x_320) ;  /* 0x000000a000017945 */ /* 0x000fe40003800000 */
[----:B------:R-:W-:Y:S01]  /*17b10*/  FMUL R4, R5, R16 ;  /* 0x0000001005047220 */ /* 0x000fe20000400000 */
[----:B------:R-:W-:-:S03]  /*17b20*/  @P2 MOV R5, R159 ;  /* 0x0000009f00052202 */ /* 0x000fc60000000f00 */
[----:B------:R-:W-:-:S05]  /*17b30*/  FFMA R4, R43, R2, R4 ;  /* 0x000000022b047223 */ /* 0x000fca0000000004 */
[----:B------:R-:W-:-:S04]  /*17b40*/  F2FP.BF16.F32.PACK_AB R4, RZ, R4 ;  /* 0x00000004ff04723e */ /* 0x000fc800000010ff */
[----:B------:R-:W-:Y:S01]  /*17b50*/  PRMT R10, R4, 0x7610, R10 ;  /* 0x00007610040a7816 */ /* 0x000fe2000000000a */
[----:B------:R-:W-:-:S05]  /*17b60*/  @P2 IMAD.MOV.U32 R4, RZ, RZ, R158 ;  /* 0x000000ffff042224 */ /* 0x000fca00078e009e */
[----:B------:R0:W-:Y:S01]  /*17b70*/  @P2 STG.E.U16 desc[UR44][R4.64+0x42], R10 ;  /* 0x0000420a04002986 */ /* 0x0001e2000c10152c */
[----:B------:R-:W-:Y:S05]  /*17b80*/  @!P3 BRA `(.L_x_321) ;  /* 0x000000000004b947 */ /* 0x000fea0003800000 */
[----:B------:R0:W5:Y:S02]  /*17b90*/  LDG.E.LTC128B.U16 R3, desc[UR44][R6.64+0x50] ;  /* 0x0000502c06037981 */ /* 0x000164000c1e1520 */
.L_x_321:
[----:B------:R-:W-:Y:S05]  /*17ba0*/  BSYNC B1 ;  /* 0x0000000000017941 */ /* 0x000fea0003800000 */
.L_x_320:
        /* <DEDUP_REMOVED lines=9> */
.L_x_323:
[----:B------:R-:W-:Y:S05]  /*17c40*/  BSYNC B1 ;  /* 0x0000000000017941 */ /* 0x000fea0003800000 */
.L_x_322:
        /* <DEDUP_REMOVED lines=9> */
.L_x_325:
[----:B------:R-:W-:Y:S05]  /*17ce0*/  BSYNC B1 ;  /* 0x0000000000017941 */ /* 0x000fea0003800000 */
.L_x_324:
[----:B-----5:R-:W-:Y:S01]  /*17cf0*/  SHF.L.U32 R5, R3, 0x10, RZ ;  /* 0x0000001003057819 */ /* 0x020fe200000006ff */
[----:B0-----:R-:W-:Y:S01]  /*17d00*/  @P3 IMAD.MOV.U32 R4, RZ, RZ, R158 ;  /* 0x000000ffff043224 */ /* 0x001fe200078e009e */
[----:B------:R-:W-:Y:S01]  /*17d10*/  ISETP.GT.AND P2, PT, R0, 0x29, P1 ;  /* 0x000000290000780c */ /* 0x000fe20000f44270 */
[----:B------:R-:W-:Y:S02]  /*17d20*/  BSSY B1, `(.L_x_326) ;  /* 0x0000009000017945 */ /* 0x000fe40003800000 */
        /* <DEDUP_REMOVED lines=8> */
.L_x_327:
[----:B------:R-:W-:Y:S05]  /*17db0*/  BSYNC B1 ;  /* 0x0000000000017941 */ /* 0x000fea0003800000 */
.L_x_326:
        /* <DEDUP_REMOVED lines=12> */
.L_x_329:
[----:B------:R-:W-:Y:S05]  /*17e80*/  BSYNC B1 ;  /* 0x0000000000017941 */ /* 0x000fea0003800000 */
.L_x_328:
        /* <DEDUP_REMOVED lines=9> */
.L_x_331:
[----:B------:R-:W-:Y:S05]  /*17f20*/  BSYNC B1 ;  /* 0x0000000000017941 */ /* 0x000fea0003800000 */
.L_x_330:
        /* <DEDUP_REMOVED lines=9> */
.L_x_333:
[----:B------:R-:W-:Y:S05]  /*17fc0*/  BSYNC B1 ;  /* 0x0000000000017941 */ /* 0x000fea0003800000 */
.L_x_332:
        /* <DEDUP_REMOVED lines=12> */
.L_x_335:
[----:B------:R-:W-:Y:S05]  /*18090*/  BSYNC B1 ;  /* 0x0000000000017941 */ /* 0x000fea0003800000 */
.L_x_334:
        /* <DEDUP_REMOVED lines=12> */
.L_x_337:
[----:B------:R-:W-:Y:S05]  /*18160*/  BSYNC B1 ;  /* 0x0000000000017941 */ /* 0x000fea0003800000 */
.L_x_336:
        /* <DEDUP_REMOVED lines=9> */
.L_x_339:
[----:B------:R-:W-:Y:S05]  /*18200*/  BSYNC B1 ;  /* 0x0000000000017941 */ /* 0x000fea0003800000 */
.L_x_338:
        /* <DEDUP_REMOVED lines=9> */
.L_x_341:
[----:B------:R-:W-:Y:S05]  /*182a0*/  BSYNC B1 ;  /* 0x0000000000017941 */ /* 0x000fea0003800000 */
.L_x_340:
        /* <DEDUP_REMOVED lines=12> */
.L_x_343:
[----:B------:R-:W-:Y:S05]  /*18370*/  BSYNC B1 ;  /* 0x0000000000017941 */ /* 0x000fea0003800000 */
.L_x_342:
        /* <DEDUP_REMOVED lines=12> */
.L_x_345:
[----:B------:R-:W-:Y:S05]  /*18440*/  BSYNC B1 ;  /* 0x0000000000017941 */ /* 0x000fea0003800000 */
.L_x_344:
        /* <DEDUP_REMOVED lines=9> */
.L_x_347:
[----:B------:R-:W-:Y:S05]  /*184e0*/  BSYNC B1 ;  /* 0x0000000000017941 */ /* 0x000fea0003800000 */
.L_x_346:
        /* <DEDUP_REMOVED lines=9> */
.L_x_349:
[----:B------:R-:W-:Y:S05]  /*18580*/  BSYNC B1 ;  /* 0x0000000000017941 */ /* 0x000fea0003800000 */
.L_x_348:
        /* <DEDUP_REMOVED lines=12> */
.L_x_351:
[----:B------:R-:W-:Y:S05]  /*18650*/  BSYNC B1 ;  /* 0x0000000000017941 */ /* 0x000fea0003800000 */
.L_x_350:
        /* <DEDUP_REMOVED lines=12> */
.L_x_353:
[----:B------:R-:W-:Y:S05]  /*18720*/  BSYNC B1 ;  /* 0x0000000000017941 */ /* 0x000fea0003800000 */
.L_x_352:
        /* <DEDUP_REMOVED lines=9> */
.L_x_355:
[----:B------:R-:W-:Y:S05]  /*187c0*/  BSYNC B1 ;  /* 0x0000000000017941 */ /* 0x000fea0003800000 */
.L_x_354:
        /* <DEDUP_REMOVED lines=9> */
.L_x_357:
[----:B------:R-:W-:Y:S05]  /*18860*/  BSYNC B1 ;  /* 0x0000000000017941 */ /* 0x000fea0003800000 */
.L_x_356:
        /* <DEDUP_REMOVED lines=12> */
.L_x_359:
[----:B------:R-:W-:Y:S05]  /*18930*/  BSYNC B1 ;  /* 0x0000000000017941 */ /* 0x000fea0003800000 */
.L_x_358:
        /* <DEDUP_REMOVED lines=12> */
.L_x_361:
[----:B------:R-:W-:Y:S05]  /*18a00*/  BSYNC B1 ;  /* 0x0000000000017941 */ /* 0x000fea0003800000 */
.L_x_360:
        /* <DEDUP_REMOVED lines=9> */
.L_x_363:
[----:B------:R-:W-:Y:S05]  /*18aa0*/  BSYNC B1 ;  /* 0x0000000000017941 */ /* 0x000fea0003800000 */
.L_x_362:
        /* <DEDUP_REMOVED lines=9> */
.L_x_365:
[----:B------:R-:W-:Y:S05]  /*18b40*/  BSYNC B1 ;  /* 0x0000000000017941 */ /* 0x000fea0003800000 */
.L_x_364:
        /* <DEDUP_REMOVED lines=12> */
.L_x_367:
[----:B------:R-:W-:Y:S05]  /*18c10*/  BSYNC B1 ;  /* 0x0000000000017941 */ /* 0x000fea0003800000 */
.L_x_366:
        /* <DEDUP_REMOVED lines=12> */
.L_x_369:
[----:B------:R-:W-:Y:S05]  /*18ce0*/  BSYNC B1 ;  /* 0x0000000000017941 */ /* 0x000fea0003800000 */
.L_x_368:
        /* <DEDUP_REMOVED lines=9> */
.L_x_371:
[----:B------:R-:W-:Y:S05]  /*18d80*/  BSYNC B1 ;  /* 0x0000000000017941 */ /* 0x000fea0003800000 */
.L_x_370:
        /* <DEDUP_REMOVED lines=9> */
.L_x_373:
[----:B------:R-:W-:Y:S05]  /*18e20*/  BSYNC B1 ;  /* 0x0000000000017941 */ /* 0x000fea0003800000 */
.L_x_372:
        /* <DEDUP_REMOVED lines=12> */
.L_x_375:
[----:B------:R-:W-:Y:S05]  /*18ef0*/  BSYNC B1 ;  /* 0x0000000000017941 */ /* 0x000fea0003800000 */
.L_x_374:
        /* <DEDUP_REMOVED lines=12> */
.L_x_377:
[----:B------:R-:W-:Y:S05]  /*18fc0*/  BSYNC B1 ;  /* 0x0000000000017941 */ /* 0x000fea0003800000 */
.L_x_376:
        /* <DEDUP_REMOVED lines=9> */
.L_x_379:
[----:B------:R-:W-:Y:S05]  /*19060*/  BSYNC B1 ;  /* 0x0000000000017941 */ /* 0x000fea0003800000 */
.L_x_378:
        /* <DEDUP_REMOVED lines=9> */
.L_x_381:
[----:B------:R-:W-:Y:S05]  /*19100*/  BSYNC B1 ;  /* 0x0000000000017941 */ /* 0x000fea0003800000 */
.L_x_380:
        /* <DEDUP_REMOVED lines=12> */
.L_x_383:
[----:B------:R-:W-:Y:S05]  /*191d0*/  BSYNC B1 ;  /* 0x0000000000017941 */ /* 0x000fea0003800000 */
.L_x_382:
        /* <DEDUP_REMOVED lines=12> */
.L_x_385:
[----:B------:R-:W-:Y:S05]  /*192a0*/  BSYNC B1 ;  /* 0x0000000000017941 */ /* 0x000fea0003800000 */
.L_x_384:
        /* <DEDUP_REMOVED lines=9> */
.L_x_387:
[----:B------:R-:W-:Y:S05]  /*19340*/  BSYNC B1 ;  /* 0x0000000000017941 */ /* 0x000fea0003800000 */
.L_x_386:
        /* <DEDUP_REMOVED lines=9> */
.L_x_389:
[----:B------:R-:W-:Y:S05]  /*193e0*/  BSYNC B1 ;  /* 0x0000000000017941 */ /* 0x000fea0003800000 */
.L_x_388:
        /* <DEDUP_REMOVED lines=12> */
.L_x_391:
[----:B------:R-:W-:Y:S05]  /*194b0*/  BSYNC B1 ;  /* 0x0000000000017941 */ /* 0x000fea0003800000 */
.L_x_390:
        /* <DEDUP_REMOVED lines=12> */
.L_x_393:
[----:B------:R-:W-:Y:S05]  /*19580*/  BSYNC B1 ;  /* 0x0000000000017941 */ /* 0x000fea0003800000 */
.L_x_392:
        /* <DEDUP_REMOVED lines=9> */
.L_x_395:
[----:B------:R-:W-:Y:S05]  /*19620*/  BSYNC B1 ;  /* 0x0000000000017941 */ /* 0x000fea0003800000 */
.L_x_394:
        /* <DEDUP_REMOVED lines=9> */
.L_x_397:
[----:B------:R-:W-:Y:S05]  /*196c0*/  BSYNC B1 ;  /* 0x0000000000017941 */ /* 0x000fea0003800000 */
.L_x_396:
        /* <DEDUP_REMOVED lines=12> */
.L_x_399:
[----:B------:R-:W-:Y:S05]  /*19790*/  BSYNC B1 ;  /* 0x0000000000017941 */ /* 0x000fea0003800000 */
.L_x_398:
        /* <DEDUP_REMOVED lines=12> */
.L_x_401:
[----:B------:R-:W-:Y:S05]  /*19860*/  BSYNC B1 ;  /* 0x0000000000017941 */ /* 0x000fea0003800000 */
.L_x_400:
        /* <DEDUP_REMOVED lines=9> */
.L_x_403:
[----:B------:R-:W-:Y:S05]  /*19900*/  BSYNC B1 ;  /* 0x0000000000017941 */ /* 0x000fea0003800000 */
.L_x_402:
        /* <DEDUP_REMOVED lines=9> */
.L_x_405:
[----:B------:R-:W-:Y:S05]  /*199a0*/  BSYNC B1 ;  /* 0x0000000000017941 */ /* 0x000fea0003800000 */
.L_x_404:
        /* <DEDUP_REMOVED lines=12> */
.L_x_407:
[----:B------:R-:W-:Y:S05]  /*19a70*/  BSYNC B1 ;  /* 0x0000000000017941 */ /* 0x000fea0003800000 */
.L_x_406:
        /* <DEDUP_REMOVED lines=12> */
.L_x_409:
[----:B------:R-:W-:Y:S05]  /*19b40*/  BSYNC B1 ;  /* 0x0000000000017941 */ /* 0x000fea0003800000 */
.L_x_408:
        /* <DEDUP_REMOVED lines=9> */
.L_x_411:
[----:B------:R-:W-:Y:S05]  /*19be0*/  BSYNC B1 ;  /* 0x0000000000017941 */ /* 0x000fea0003800000 */
.L_x_410:
        /* <DEDUP_REMOVED lines=9> */
.L_x_413:
[----:B------:R-:W-:Y:S05]  /*19c80*/  BSYNC B1 ;  /* 0x0000000000017941 */ /* 0x000fea0003800000 */
.L_x_412:
        /* <DEDUP_REMOVED lines=12> */
.L_x_415:
[----:B------:R-:W-:Y:S05]  /*19d50*/  BSYNC B1 ;  /* 0x0000000000017941 */ /* 0x000fea0003800000 */
.L_x_414:
        /* <DEDUP_REMOVED lines=12> */
.L_x_417:
[----:B------:R-:W-:Y:S05]  /*19e20*/  BSYNC B1 ;  /* 0x0000000000017941 */ /* 0x000fea0003800000 */
.L_x_416:
        /* <DEDUP_REMOVED lines=9> */
.L_x_419:
[----:B------:R-:W-:Y:S05]  /*19ec0*/  BSYNC B1 ;  /* 0x0000000000017941 */ /* 0x000fea0003800000 */
.L_x_418:
        /* <DEDUP_REMOVED lines=9> */
.L_x_421:
[----:B------:R-:W-:Y:S05]  /*19f60*/  BSYNC B1 ;  /* 0x0000000000017941 */ /* 0x000fea0003800000 */
.L_x_420:
        /* <DEDUP_REMOVED lines=12> */
.L_x_423:
[----:B------:R-:W-:Y:S05]  /*1a030*/  BSYNC B1 ;  /* 0x0000000000017941 */ /* 0x000fea0003800000 */
.L_x_422:
        /* <DEDUP_REMOVED lines=12> */
.L_x_425:
[----:B------:R-:W-:Y:S05]  /*1a100*/  BSYNC B1 ;  /* 0x0000000000017941 */ /* 0x000fea0003800000 */
.L_x_424:
        /* <DEDUP_REMOVED lines=9> */
.L_x_427:
[----:B------:R-:W-:Y:S05]  /*1a1a0*/  BSYNC B1 ;  /* 0x0000000000017941 */ /* 0x000fea0003800000 */
.L_x_426:
        /* <DEDUP_REMOVED lines=9> */
.L_x_429:
[----:B------:R-:W-:Y:S05]  /*1a240*/  BSYNC B1 ;  /* 0x0000000000017941 */ /* 0x000fea0003800000 */
.L_x_428:
        /* <DEDUP_REMOVED lines=12> */
.L_x_431:
[----:B------:R-:W-:Y:S05]  /*1a310*/  BSYNC B1 ;  /* 0x0000000000017941 */ /* 0x000fea0003800000 */
.L_x_430:
        /* <DEDUP_REMOVED lines=12> */
.L_x_433:
[----:B------:R-:W-:Y:S05]  /*1a3e0*/  BSYNC B1 ;  /* 0x0000000000017941 */ /* 0x000fea0003800000 */
.L_x_432:
        /* <DEDUP_REMOVED lines=9> */
.L_x_435:
[----:B------:R-:W-:Y:S05]  /*1a480*/  BSYNC B1 ;  /* 0x0000000000017941 */ /* 0x000fea0003800000 */
.L_x_434:
        /* <DEDUP_REMOVED lines=9> */
.L_x_437:
[----:B------:R-:W-:Y:S05]  /*1a520*/  BSYNC B1 ;  /* 0x0000000000017941 */ /* 0x000fea0003800000 */
.L_x_436:
        /* <DEDUP_REMOVED lines=12> */
.L_x_439:
[----:B------:R-:W-:Y:S05]  /*1a5f0*/  BSYNC B1 ;  /* 0x0000000000017941 */ /* 0x000fea0003800000 */
.L_x_438:
        /* <DEDUP_REMOVED lines=12> */
.L_x_441:
[----:B------:R-:W-:Y:S05]  /*1a6c0*/  BSYNC B1 ;  /* 0x0000000000017941 */ /* 0x000fea0003800000 */
.L_x_440:
        /* <DEDUP_REMOVED lines=9> */
.L_x_443:
[----:B------:R-:W-:Y:S05]  /*1a760*/  BSYNC B1 ;  /* 0x0000000000017941 */ /* 0x000fea0003800000 */
.L_x_442:
        /* <DEDUP_REMOVED lines=9> */
.L_x_445:
[----:B------:R-:W-:Y:S05]  /*1a800*/  BSYNC B1 ;  /* 0x0000000000017941 */ /* 0x000fea0003800000 */
.L_x_444:
        /* <DEDUP_REMOVED lines=12> */
.L_x_447:
[----:B------:R-:W-:Y:S05]  /*1a8d0*/  BSYNC B1 ;  /* 0x0000000000017941 */ /* 0x000fea0003800000 */
.L_x_446:
        /* <DEDUP_REMOVED lines=12> */
.L_x_449:
[----:B------:R-:W-:Y:S05]  /*1a9a0*/  BSYNC B1 ;  /* 0x0000000000017941 */ /* 0x000fea0003800000 */
.L_x_448:
        /* <DEDUP_REMOVED lines=9> */
.L_x_451:
[----:B------:R-:W-:Y:S05]  /*1aa40*/  BSYNC B1 ;  /* 0x0000000000017941 */ /* 0x000fea0003800000 */
.L_x_450:
        /* <DEDUP_REMOVED lines=9> */
.L_x_453:
[----:B------:R-:W-:Y:S05]  /*1aae0*/  BSYNC B1 ;  /* 0x0000000000017941 */ /* 0x000fea0003800000 */
.L_x_452:
        /* <DEDUP_REMOVED lines=12> */
.L_x_455:
[----:B------:R-:W-:Y:S05]  /*1abb0*/  BSYNC B1 ;  /* 0x0000000000017941 */ /* 0x000fea0003800000 */
.L_x_454:
        /* <DEDUP_REMOVED lines=12> */
.L_x_457:
[----:B------:R-:W-:Y:S05]  /*1ac80*/  BSYNC B1 ;  /* 0x0000000000017941 */ /* 0x000fea0003800000 */
.L_x_456:
        /* <DEDUP_REMOVED lines=9> */
.L_x_459:
[----:B------:R-:W-:Y:S05]  /*1ad20*/  BSYNC B1 ;  /* 0x0000000000017941 */ /* 0x000fea0003800000 */
.L_x_458:
        /* <DEDUP_REMOVED lines=9> */
.L_x_461:
[----:B------:R-:W-:Y:S05]  /*1adc0*/  BSYNC B1 ;  /* 0x0000000000017941 */ /* 0x000fea0003800000 */
.L_x_460:
        /* <DEDUP_REMOVED lines=12> */
.L_x_463:
[----:B------:R-:W-:Y:S05]  /*1ae90*/  BSYNC B1 ;  /* 0x0000000000017941 */ /* 0x000fea0003800000 */
.L_x_462:
        /* <DEDUP_REMOVED lines=12> */
.L_x_465:
[----:B------:R-:W-:Y:S05]  /*1af60*/  BSYNC B1 ;  /* 0x0000000000017941 */ /* 0x000fea0003800000 */
.L_x_464:
        /* <DEDUP_REMOVED lines=9> */
.L_x_467:
[----:B------:R-:W-:Y:S05]  /*1b000*/  BSYNC B1 ;  /* 0x0000000000017941 */ /* 0x000fea0003800000 */
.L_x_466:
        /* <DEDUP_REMOVED lines=9> */
.L_x_469:
[----:B------:R-:W-:Y:S05]  /*1b0a0*/  BSYNC B1 ;  /* 0x0000000000017941 */ /* 0x000fea0003800000 */
.L_x_468:
        /* <DEDUP_REMOVED lines=12> */
.L_x_471:
[----:B------:R-:W-:Y:S05]  /*1b170*/  BSYNC B1 ;  /* 0x0000000000017941 */ /* 0x000fea0003800000 */
.L_x_470:
        /* <DEDUP_REMOVED lines=12> */
.L_x_473:
[----:B------:R-:W-:Y:S05]  /*1b240*/  BSYNC B1 ;  /* 0x0000000000017941 */ /* 0x000fea0003800000 */
.L_x_472:
        /* <DEDUP_REMOVED lines=9> */
.L_x_475:
[----:B------:R-:W-:Y:S05]  /*1b2e0*/  BSYNC B1 ;  /* 0x0000000000017941 */ /* 0x000fea0003800000 */
.L_x_474:
        /* <DEDUP_REMOVED lines=9> */
.L_x_477:
[----:B------:R-:W-:Y:S05]  /*1b380*/  BSYNC B1 ;  /* 0x0000000000017941 */ /* 0x000fea0003800000 */
.L_x_476:
        /* <DEDUP_REMOVED lines=12> */
.L_x_479:
[----:B------:R-:W-:Y:S05]  /*1b450*/  BSYNC B1 ;  /* 0x0000000000017941 */ /* 0x000fea0003800000 */
.L_x_478:
        /* <DEDUP_REMOVED lines=12> */
.L_x_481:
[----:B------:R-:W-:Y:S05]  /*1b520*/  BSYNC B1 ;  /* 0x0000000000017941 */ /* 0x000fea0003800000 */
.L_x_480:
        /* <DEDUP_REMOVED lines=9> */
.L_x_483:
[----:B------:R-:W-:Y:S05]  /*1b5c0*/  BSYNC B1 ;  /* 0x0000000000017941 */ /* 0x000fea0003800000 */
.L_x_482:
        /* <DEDUP_REMOVED lines=9> */
.L_x_485:
[----:B------:R-:W-:Y:S05]  /*1b660*/  BSYNC B1 ;  /* 0x0000000000017941 */ /* 0x000fea0003800000 */
.L_x_484:
        /* <DEDUP_REMOVED lines=12> */
.L_x_487:
[----:B------:R-:W-:Y:S05]  /*1b730*/  BSYNC B1 ;  /* 0x0000000000017941 */ /* 0x000fea0003800000 */
.L_x_486:
        /* <DEDUP_REMOVED lines=12> */
.L_x_489:
[----:B------:R-:W-:Y:S05]  /*1b800*/  BSYNC B1 ;  /* 0x0000000000017941 */ /* 0x000fea0003800000 */
.L_x_488:
        /* <DEDUP_REMOVED lines=9> */
.L_x_491:
[----:B------:R-:W-:Y:S05]  /*1b8a0*/  BSYNC B1 ;  /* 0x0000000000017941 */ /* 0x000fea0003800000 */
.L_x_490:
        /* <DEDUP_REMOVED lines=9> */
.L_x_493:
[----:B------:R-:W-:Y:S05]  /*1b940*/  BSYNC B1 ;  /* 0x0000000000017941 */ /* 0x000fea0003800000 */
.L_x_492:
        /* <DEDUP_REMOVED lines=12> */
.L_x_495:
[----:B------:R-:W-:Y:S05]  /*1ba10*/  BSYNC B1 ;  /* 0x0000000000017941 */ /* 0x000fea0003800000 */
.L_x_494:
        /* <DEDUP_REMOVED lines=12> */
.L_x_497:
[----:B------:R-:W-:Y:S05]  /*1bae0*/  BSYNC B1 ;  /* 0x0000000000017941 */ /* 0x000fea0003800000 */
.L_x_496:
        /* <DEDUP_REMOVED lines=9> */
.L_x_499:
[----:B------:R-:W-:Y:S05]  /*1bb80*/  BSYNC B1 ;  /* 0x0000000000017941 */ /* 0x000fea0003800000 */
.L_x_498:
        /* <DEDUP_REMOVED lines=9> */
.L_x_501:
[----:B------:R-:W-:Y:S05]  /*1bc20*/  BSYNC B1 ;  /* 0x0000000000017941 */ /* 0x000fea0003800000 */
.L_x_500:
        /* <DEDUP_REMOVED lines=12> */
.L_x_503:
[----:B------:R-:W-:Y:S05]  /*1bcf0*/  BSYNC B1 ;  /* 0x0000000000017941 */ /* 0x000fea0003800000 */
.L_x_502:
        /* <DEDUP_REMOVED lines=12> */
.L_x_505:
[----:B------:R-:W-:Y:S05]  /*1bdc0*/  BSYNC B1 ;  /* 0x0000000000017941 */ /* 0x000fea0003800000 */
.L_x_504:
        /* <DEDUP_REMOVED lines=9> */
.L_x_507:
[----:B------:R-:W-:Y:S05]  /*1be60*/  BSYNC B1 ;  /* 0x0000000000017941 */ /* 0x000fea0003800000 */
.L_x_506:
        /* <DEDUP_REMOVED lines=9> */
.L_x_509:
[----:B------:R-:W-:Y:S05]  /*1bf00*/  BSYNC B1 ;  /* 0x0000000000017941 */ /* 0x000fea0003800000 */
.L_x_508:
        /* <DEDUP_REMOVED lines=12> */
.L_x_511:
[----:B------:R-:W-:Y:S05]  /*1bfd0*/  BSYNC B1 ;  /* 0x0000000000017941 */ /* 0x000fea0003800000 */
.L_x_510:
        /* <DEDUP_REMOVED lines=12> */
.L_x_513:
[----:B------:R-:W-:Y:S05]  /*1c0a0*/  BSYNC B1 ;  /* 0x0000000000017941 */ /* 0x000fea0003800000 */
.L_x_512:
        /* <DEDUP_REMOVED lines=9> */
.L_x_515:
[----:B------:R-:W-:Y:S05]  /*1c140*/  BSYNC B1 ;  /* 0x0000000000017941 */ /* 0x000fea0003800000 */
.L_x_514:
        /* <DEDUP_REMOVED lines=9> */
.L_x_517:
[----:B------:R-:W-:Y:S05]  /*1c1e0*/  BSYNC B1 ;  /* 0x0000000000017941 */ /* 0x000fea0003800000 */
.L_x_516:
        /* <DEDUP_REMOVED lines=12> */
.L_x_519:
[----:B------:R-:W-:Y:S05]  /*1c2b0*/  BSYNC B1 ;  /* 0x0000000000017941 */ /* 0x000fea0003800000 */
.L_x_518:
        /* <DEDUP_REMOVED lines=12> */
.L_x_521:
[----:B------:R-:W-:Y:S05]  /*1c380*/  BSYNC B1 ;  /* 0x0000000000017941 */ /* 0x000fea0003800000 */
.L_x_520:
        /* <DEDUP_REMOVED lines=9> */
.L_x_523:
[----:B------:R-:W-:Y:S05]  /*1c420*/  BSYNC B1 ;  /* 0x0000000000017941 */ /* 0x000fea0003800000 */
.L_x_522:
        /* <DEDUP_REMOVED lines=9> */
.L_x_525:
[----:B------:R-:W-:Y:S05]  /*1c4c0*/  BSYNC B1 ;  /* 0x0000000000017941 */ /* 0x000fea0003800000 */
.L_x_524:
        /* <DEDUP_REMOVED lines=12> */
.L_x_527:
[----:B------:R-:W-:Y:S05]  /*1c590*/  BSYNC B1 ;  /* 0x0000000000017941 */ /* 0x000fea0003800000 */
.L_x_526:
        /* <DEDUP_REMOVED lines=12> */
.L_x_529:
[----:B------:R-:W-:Y:S05]  /*1c660*/  BSYNC B1 ;  /* 0x0000000000017941 */ /* 0x000fea0003800000 */
.L_x_528:
        /* <DEDUP_REMOVED lines=9> */
.L_x_531:
[----:B------:R-:W-:Y:S05]  /*1c700*/  BSYNC B1 ;  /* 0x0000000000017941 */ /* 0x000fea0003800000 */
.L_x_530:
        /* <DEDUP_REMOVED lines=9> */
.L_x_533:
[----:B------:R-:W-:Y:S05]  /*1c7a0*/  BSYNC B1 ;  /* 0x0000000000017941 */ /* 0x000fea0003800000 */
.L_x_532:
[----:B-----5:R-:W-:Y:S01]  /*1c7b0*/  IMAD.U32 R5, R3, 0x10000, RZ ;  /* 0x0001000003057824 */ /* 0x020fe200078e00ff */
[----:B------:R-:W-:Y:S01]  /*1c7c0*/  ISETP.GT.AND P1, PT, R0, 0xf9, P1 ;  /* 0x000000f90000780c */ /* 0x000fe20000f24270 */
[----:B0-----:R-:W-:Y:S01]  /*1c7d0*/  @P2 IMAD.MOV.U32 R4, RZ, RZ, R158 ;  /* 0x000000ffff042224 */ /* 0x001fe200078e009e */
[----:B------:R-:W-:Y:S01]  /*1c7e0*/  BSSY B1, `(.L_x_534) ;  /* 0x0000009000017945 */ /* 0x000fe20003800000 */
[----:B------:R-:W-:-:S04]  /*1c7f0*/  FMUL R5, R5, R16 ;  /* 0x0000001005057220 */ /* 0x000fc80000400000 */
[----:B------:R-:W-:-:S05]  /*1c800*/  FFMA R5, R150, R2, R5 ;  /* 0x0000000296057223 */ /* 0x000fca0000000005 */
[----:B------:R-:W-:-:S04]  /*1c810*/  F2FP.BF16.F32.PACK_AB R5, RZ, R5 ;  /* 0x00000005ff05723e */ /* 0x000fc800000010ff */
[----:B-1--4-:R-:W-:Y:S02]  /*1c820*/  PRMT R6, R5, 0x7610, R6 ;  /* 0x0000761005067816 */ /* 0x012fe40000000006 */
[----:B------:R-:W-:-:S05]  /*1c830*/  @P2 MOV R5, R159 ;  /* 0x0000009f00052202 */ /* 0x000fca0000000f00 */
[----:B------:R0:W-:Y:S01]  /*1c840*/  @P2 STG.E.U16 desc[UR44][R4.64+0x1f0], R6 ;  /* 0x0001f00604002986 */ /* 0x0001e2000c10152c */
[----:B------:R-:W-:Y:S05]  /*1c850*/  @!P1 BRA `(.L_x_535) ;  /* 0x0000000000049947 */ /* 0x000fea0003800000 */
[----:B------:R1:W5:Y:S02]  /*1c860*/  LDG.E.LTC128B.U16 R3, desc[UR44][R12.64+0x1f2] ;  /* 0x0001f22c0c037981 */ /* 0x000364000c1e1520 */
.L_x_535:
[----:B------:R-:W-:Y:S05]  /*1c870*/  BSYNC B1 ;  /* 0x0000000000017941 */ /* 0x000fea0003800000 */
.L_x_534:
[----:B------:R-:W-:Y:S05]  /*1c880*/  @!P1 BRA `(.L_x_536) ;  /* 0x0000004c00b09947 */ /* 0x000fea0003800000 */
[----:B-----5:R-:W-:-:S04]  /*1c890*/  IMAD.U32 R3, R3, 0x10000, RZ ;  /* 0x0001000003037824 */ /* 0x020fc800078e00ff */
[----:B------:R-:W-:-:S04]  /*1c8a0*/  FMUL R0, R3, R16 ;  /* 0x0000001003007220 */ /* 0x000fc80000400000 */
[----:B------:R-:W-:-:S05]  /*1c8b0*/  FFMA R0, R151, R2, R0 ;  /* 0x0000000297007223 */ /* 0x000fca0000000000 */
[----:B------:R-:W-:-:S05]  /*1c8c0*/  F2FP.BF16.F32.PACK_AB R0, RZ, R0 ;  /* 0x00000000ff00723e */ /* 0x000fca00000010ff */
[----:B------:R4:W-:Y:S01]  /*1c8d0*/  STG.E.U16 desc[UR44][R158.64+0x1f2], R0 ;  /* 0x0001f2009e007986 */ /* 0x0009e2000c10152c */
[----:B------:R-:W-:Y:S05]  /*1c8e0*/  BRA `(.L_x_536) ;  /* 0x0000004c00987947 */ /* 0x000fea0003800000 */
.L_x_29:
[----:B------:R-:W2:Y:S01]  /*1c8f0*/  LDL.LU R3, [R1] ;  /* 0x0000000001037983 */ /* 0x000ea20000300800 */
[----:B------:R-:W-:-:S03]  /*1c900*/  ULDC.64 UR4, c[0x0][0x5c0] ;  /* 0x0001700000047ab9 */ /* 0x000fc60000000a00 */
[----:B------:R-:W3:Y:S04]  /*1c910*/  LDL.LU R9, [R1+0x60] ;  /* 0x0000600001097983 */ /* 0x000ee80000300800 */
[----:B------:R-:W4:Y:S04]  /*1c920*/  LDL.LU R11, [R1+0x8c] ;  /* 0x00008c00010b7983 */ /* 0x000f280000300800 */
[----:B------:R-:W5:Y:S04]  /*1c930*/  LDL.LU R235, [R1+0x9c] ;  /* 0x00009c0001eb7983 */ /* 0x000f680000300800 */
        /* <DEDUP_REMOVED lines=75> */
[----:B------:R-:W5:Y:S01]  /*1cdf0*/  LDL.LU R158, [R1+0x1cc] ;  /* 0x0001cc00019e7983 */ /* 0x000f620000300800 */
[----:B--2---:R-:W-:-:S03]  /*1ce00*/  FMUL R3, R3, R2 ;  /* 0x0000000203037220 */ /* 0x004fc60000400000 */
[----:B------:R-:W2:Y:S01]  /*1ce10*/  LDL.LU R157, [R1+0x1d0] ;  /* 0x0001d000019d7983 */ /* 0x000ea20000300800 */
[----:B------:R-:W-:-:S03]  /*1ce20*/  LEA R4, P0, R6, UR4, 0x1 ;  /* 0x0000000406047c11 */ /* 0x000fc6000f8008ff */
[----:B------:R-:W2:Y:S04]  /*1ce30*/  LDL.LU R156, [R1+0x1d4] ;  /* 0x0001d400019c7983 */ /* 0x000ea80000300800 */
[----:B------:R-:W2:Y:S04]  /*1ce40*/  LDL.LU R155, [R1+0x1d8] ;  /* 0x0001d800019b7983 */ /* 0x000ea80000300800 */
[----:B------:R-:W2:Y:S04]  /*1ce50*/  LDL.LU R154, [R1+0x1dc] ;  /* 0x0001dc00019a7983 */ /* 0x000ea80000300800 */
[----:B------:R-:W2:Y:S01]  /*1ce60*/  LDL.LU R153, [R1+0x1e0] ;  /* 0x0001e00001997983 */ /* 0x000ea20000300800 */
[----:B------:R-:W-:-:S03]  /*1ce70*/  LEA.HI.X R5, R6, UR5, R10, 0x1, P0 ;  /* 0x0000000506057c11 */ /* 0x000fc600080f0c0a */
[----:B------:R-:W2:Y:S01]  /*1ce80*/  LDL.LU R152, [R1+0x1e4] ;  /* 0x0001e40001987983 */ /* 0x000ea20000300800 */
[----:B------:R-:W-:-:S03]  /*1ce90*/  F2FP.BF16.F32.PACK_AB R3, RZ, R3 ;  /* 0x00000003ff03723e */ /* 0x000fc600000010ff */
[----:B------:R-:W2:Y:S04]  /*1cea0*/  LDL.LU R23, [R1+0x1e8] ;  /* 0x0001e80001177983 */ /* 0x000ea80000300800 */
[----:B------:R-:W2:Y:S04]  /*1ceb0*/  LDL.LU R22, [R1+0x1ec] ;  /* 0x0001ec0001167983 */ /* 0x000ea80000300800 */
[----:B------:R-:W2:Y:S04]  /*1cec0*/  LDL.LU R21, [R1+0x1f0] ;  /* 0x0001f00001157983 */ /* 0x000ea80000300800 */
[----:B------:R-:W2:Y:S04]  /*1ced0*/  LDL.LU R20, [R1+0x1f4] ;  /* 0x0001f40001147983 */ /* 0x000ea80000300800 */
[----:B------:R-:W2:Y:S04]  /*1cee0*/  LDL.LU R19, [R1+0x1f8] ;  /* 0x0001f80001137983 */ /* 0x000ea80000300800 */
[----:B------:R-:W2:Y:S04]  /*1cef0*/  LDL.LU R18, [R1+0x1fc] ;  /* 0x0001fc0001127983 */ /* 0x000ea80000300800 */
[----:B------:R-:W3:Y:S04]  /*1cf00*/  LDL.LU R7, [R1+0x8] ;  /* 0x0000080001077983 */ /* 0x000ee80000300800 */
[----:B------:R-:W4:Y:S04]  /*1cf10*/  LDL.LU R6, [R1+0xc] ;  /* 0x00000c0001067983 */ /* 0x000f280000300800 */
[----:B------:R0:W-:Y:S04]  /*1cf20*/  @P1 STG.E.U16 desc[UR44][R4.64], R3 ;  /* 0x0000000304001986 */ /* 0x0001e8000c10152c */
[----:B0-----:R-:W5:Y:S01]  /*1cf30*/  LDL.LU R3, [R1+0x4] ;  /* 0x0000040001037983 */ /* 0x001f620000300800 */
[----:B------:R-:W-:Y:S01]  /*1cf40*/  ISETP.GT.AND P0, PT, R0, 0x1, P3 ;  /* 0x000000010000780c */ /* 0x000fe20001f04270 */
[----:B------:R-:W-:Y:S01]  /*1cf50*/  USHF.L.U32 UR5, UR8, 0x4, URZ ;  /* 0x0000000408057899 */ /* 0x000fe2000800063f */
[----:B------:R-:W-:Y:S01]  /*1cf60*/  ISETP.GT.AND P2, PT, R17, 0x8, PT ;  /* 0x000000081100780c */ /* 0x000fe20003f44270 */
[----:B------:R-:W-:Y:S01]  /*1cf70*/  USHF.L.U64.HI UR4, UR8, 0x4, UR9 ;  /* 0x0000000408047899 */ /* 0x000fe20008010209 */
[----:B---3--:R-:W-:-:S05]  /*1cf80*/  FMUL R7, R7, R2 ;  /* 0x0000000207077220 */ /* 0x008fca0000400000 */
[----:B------:R-:W-:-:S04]  /*1cf90*/  F2FP.BF16.F32.PACK_AB R7, RZ, R7 ;  /* 0x00000007ff07723e */ /* 0x000fc800000010ff */
[----:B------:R-:W-:Y:S01]  /*1cfa0*/  PRMT R8, R7, 0x7610, R8 ;  /* 0x0000761007087816 */ /* 0x000fe20000000008 */
[----:B-----5:R-:W-:-:S05]  /*1cfb0*/  FMUL R3, R3, R2 ;  /* 0x0000000203037220 */ /* 0x020fca0000400000 */
[----:B------:R-:W-:-:S05]  /*1cfc0*/  F2FP.BF16.F32.PACK_AB R3, RZ, R3 ;  /* 0x00000003ff03723e */ /* 0x000fca00000010ff */
[----:B------:R4:W-:Y:S01]  /*1cfd0*/  @P0 STG.E.U16 desc[UR44][R4.64+0x2], R3 ;  /* 0x0000020304000986 */ /* 0x0009e2000c10152c */
[----:B------:R-:W-:Y:S01]  /*1cfe0*/  ISETP.GT.AND P0, PT, R0, RZ, P2 ;  /* 0x000000ff0000720c */ /* 0x000fe20001704270 */
[----:B----4-:R-:W-:Y:S01]  /*1cff0*/  FMUL R3, R6, R2 ;  /* 0x0000000206037220 */ /* 0x010fe20000400000 */
[----:B------:R-:W-:-:S04]  /*1d000*/  IADD3 R6, P1, R4, UR5, RZ ;  /* 0x0000000504067c10 */ /* 0x000fc8000ff3e0ff */
[----:B------:R-:W-:Y:S02]  /*1d010*/  IADD3.X R7, R5, UR4, RZ, P1, !PT ;  /* 0x0000000405077c10 */ /* 0x000fe40008ffe4ff */
[----:B------:R-:W-:-:S05]  /*1d020*/  F2FP.BF16.F32.PACK_AB R3, RZ, R3 ;  /* 0x00000003ff03723e */ /* 0x000fca00000010ff */
[----:B------:R0:W-:Y:S01]  /*1d030*/  @P0 STG.E.U16 desc[UR44][R6.64], R8 ;  /* 0x0000000806000986 */ /* 0x0001e2000c10152c */
[----:B------:R-:W-:-:S03]  /*1d040*/  ISETP.GT.AND P0, PT, R0, 0x1, P2 ;  /* 0x000000010000780c */ /* 0x000fc60001704270 */
[----:B0-----:R-:W3:Y:S10]  /*1d050*/  LDL.LU R8, [R1+0x50] ;  /* 0x0000500001087983 */ /* 0x001ef40000300800 */
[----:B------:R0:W-:Y:S04]  /*1d060*/  @P0 STG.E.U16 desc[UR44][R6.64+0x2], R3 ;  /* 0x0000020306000986 */ /* 0x0001e8000c10152c */
[----:B0-----:R-:W4:Y:S01]  /*1d070*/  LDL.LU R3, [R1+0x10] ;  /* 0x0000100001037983 */ /* 0x001f220000300800 */
[----:B------:R-:W-:Y:S01]  /*1d080*/  ISETP.GT.AND P0, PT, R0, 0x8, P3 ;  /* 0x000000080000780c */ /* 0x000fe20001f04270 */
[----:B----4-:R-:W-:-:S05]  /*1d090*/  FMUL R3, R3, R2 ;  /* 0x0000000203037220 */ /* 0x010fca0000400000 */
[----:B------:R-:W-:-:S07]  /*1d0a0*/  F2FP.BF16.F32.PACK_AB R3, RZ, R3 ;  /* 0x00000003ff03723e */ /* 0x000fce00000010ff */
        /* <DEDUP_REMOVED lines=73> */
[----:B---3--:R-:W-:-:S05]  /*1d540*/  FMUL R8, R8, R2 ;  /* 0x0000000208087220 */ /* 0x008fca0000400000 */
[----:B------:R-:W-:Y:S01]  /*1d550*/  F2FP.BF16.F32.PACK_AB R8, RZ, R8 ;  /* 0x00000008ff08723e */ /* 0x000fe200000010ff */
[----:B----4-:R-:W-:-:S05]  /*1d560*/  FMUL R3, R3, R2 ;  /* 0x0000000203037220 */ /* 0x010fca0000400000 */
[----:B------:R-:W-:-:S05]  /*1d570*/  F2FP.BF16.F32.PACK_AB R3, RZ, R3 ;  /* 0x00000003ff03723e */ /* 0x000fca00000010ff */
[----:B------:R0:W-:Y:S01]  /*1d580*/  @P0 STG.E.U16 desc[UR44][R6.64+0x42], R3 ;  /* 0x0000420306000986 */ /* 0x0001e2000c10152c */
[----:B------:R-:W-:-:S03]  /*1d590*/  ISETP.GT.AND P0, PT, R0, 0x28, P3 ;  /* 0x000000280000780c */ /* 0x000fc60001f04270 */
[----:B0-----:R-:W3:Y:S01]  /*1d5a0*/  LDL.LU R3, [R1+0x54] ;  /* 0x0000540001037983 */ /* 0x001ee20000300800 */
[----:B------:R-:W-:-:S09]  /*1d5b0*/  ISETP.GT.AND P1, PT, R0, 0x29, P3 ;  /* 0x000000290000780c */ /* 0x000fd20001f24270 */
[----:B------:R0:W-:Y:S04]  /*1d5c0*/  @P0 STG.E.U16 desc[UR44][R4.64+0x50], R8 ;  /* 0x0000500804000986 */ /* 0x0001e8000c10152c */
[----:B0-----:R-:W4:Y:S01]  /*1d5d0*/  LDL.LU R8, [R1+0x58] ;  /* 0x0000580001087983 */ /* 0x001f220000300800 */
[----:B---3--:R-:W-:-:S05]  /*1d5e0*/  FMUL R3, R3, R2 ;  /* 0x0000000203037220 */ /* 0x008fca0000400000 */
[----:B------:R-:W-:-:S05]  /*1d5f0*/  F2FP.BF16.F32.PACK_AB R3, RZ, R3 ;  /* 0x00000003ff03723e */ /* 0x000fca00000010ff */
[----:B------:R0:W-:Y:S01]  /*1d600*/  @P1 STG.E.U16 desc[UR44][R4.64+0x52], R3 ;  /* 0x0000520304001986 */ /* 0x0001e2000c10152c */
[----:B----4-:R-:W-:-:S05]  /*1d610*/  FMUL R8, R8, R2 ;  /* 0x0000000208087220 */ /* 0x010fca0000400000 */
[----:B------:R-:W-:Y:S01]  /*1d620*/  F2FP.BF16.F32.PACK_AB R8, RZ, R8 ;  /* 0x00000008ff08723e */ /* 0x000fe200000010ff */
[----:B0-----:R-:W3:Y:S03]  /*1d630*/  LDL.LU R3, [R1+0x5c] ;  /* 0x00005c0001037983 */ /* 0x001ee60000300800 */
[----:B------:R-:W-:Y:S02]  /*1d640*/  PRMT R10, R8, 0x7610, R10 ;  /* 0x00007610080a7816 */ /* 0x000fe4000000000a */
[----:B------:R-:W4:Y:S01]  /*1d650*/  LDL.LU R8, [R1+0x64] ;  /* 0x0000640001087983 */ /* 0x000f220000300800 */
[C---:B------:R-:W-:Y:S02]  /*1d660*/  ISETP.GT.AND P1, PT, R0.reuse, 0x28, P2 ;  /* 0x000000280000780c */ /* 0x040fe40001724270 */
[C---:B------:R-:W-:Y:S02]  /*1d670*/  ISETP.GT.AND P4, PT, R0.reuse, 0x29, P2 ;  /* 0x000000290000780c */ /* 0x040fe40001784270 */
[C---:B------:R-:W-:Y:S01]  /*1d680*/  ISETP.GT.AND P5, PT, R0.reuse, 0x30, P3 ;  /* 0x000000300000780c */ /* 0x040fe20001fa4270 */
[----:B------:R-:W-:Y:S01]  /*1d690*/  FMUL R9, R9, R2 ;  /* 0x0000000209097220 */ /* 0x000fe20000400000 */
[----:B------:R-:W-:-:S04]  /*1d6a0*/  ISETP.GT.AND P0, PT, R0, 0x31, P3 ;  /* 0x000000310000780c */ /* 0x000fc80001f04270 */
[----:B------:R-:W-:-:S03]  /*1d6b0*/  F2FP.BF16.F32.PACK_AB R9, RZ, R9 ;  /* 0x00000009ff09723e */ /* 0x000fc600000010ff */
[----:B------:R0:W-:Y:S04]  /*1d6c0*/  @P1 STG.E.U16 desc[UR44][R6.64+0x50], R10 ;  /* 0x0000500a06001986 */ /* 0x0001e8000c10152c */
[----:B0-----:R-:W5:Y:S01]  /*1d6d0*/  LDL.LU R10, [R1+0x74] ;  /* 0x00007400010a7983 */ /* 0x001f620000300800 */
[----:B---3--:R-:W-:-:S05]  /*1d6e0*/  FMUL R3, R3, R2 ;  /* 0x0000000203037220 */ /* 0x008fca0000400000 */
[----:B------:R-:W-:Y:S01]  /*1d6f0*/  F2FP.BF16.F32.PACK_AB R3, RZ, R3 ;  /* 0x00000003ff03723e */ /* 0x000fe200000010ff */
[----:B----4-:R-:W-:-:S04]  /*1d700*/  FMUL R8, R8, R2 ;  /* 0x0000000208087220 */ /* 0x010fc80000400000 */
[----:B------:R0:W-:Y:S04]  /*1d710*/  @P4 STG.E.U16 desc[UR44][R6.64+0x52], R3 ;  /* 0x0000520306004986 */ /* 0x0001e8000c10152c */
[----:B------:R1:W-:Y:S01]  /*1d720*/  @P5 STG.E.U16 desc[UR44][R4.64+0x60], R9 ;  /* 0x0000600904005986 */ /* 0x0003e2000c10152c */
[----:B0-----:R-:W-:-:S03]  /*1d730*/  F2FP.BF16.F32.PACK_AB R3, RZ, R8 ;  /* 0x00000008ff03723e */ /* 0x001fc600000010ff */
[----:B------:R-:W3:Y:S01]  /*1d740*/  LDL.LU R8, [R1+0x68] ;  /* 0x0000680001087983 */ /* 0x000ee20000300800 */
[----:B-1----:R-:W-:-:S03]  /*1d750*/  PRMT R9, R3, 0x7610, R9 ;  /* 0x0000761003097816 */ /* 0x002fc60000000009 */
[----:B------:R-:W4:Y:S04]  /*1d760*/  LDL.LU R3, [R1+0x6c] ;  /* 0x00006c0001037983 */ /* 0x000f280000300800 */
[----:B------:R0:W-:Y:S04]  /*1d770*/  @P0 STG.E.U16 desc[UR44][R4.64+0x62], R9 ;  /* 0x0000620904000986 */ /* 0x0001e8000c10152c */
[----:B0-----:R-:W2:Y:S01]  /*1d780*/  LDL.LU R9, [R1+0x70] ;  /* 0x0000700001097983 */ /* 0x001ea20000300800 */
[----:B------:R-:W-:Y:S01]  /*1d790*/  ISETP.GT.AND P1, PT, R0, 0x30, P2 ;  /* 0x000000300000780c */ /* 0x000fe20001724270 */
[----:B---3--:R-:W-:-:S05]  /*1d7a0*/  FMUL R8, R8, R2 ;  /* 0x0000000208087220 */ /* 0x008fca0000400000 */
[----:B------:R-:W-:-:S07]  /*1d7b0*/  F2FP.BF16.F32.PACK_AB R8, RZ, R8 ;  /* 0x00000008ff08723e */ /* 0x000fce00000010ff */
[----:B------:R0:W-:Y:S01]  /*1d7c0*/  @P1 STG.E.U16 desc[UR44][R6.64+0x60], R8 ;  /* 0x0000600806001986 */ /* 0x0001e2000c10152c */
[----:B--2---:R-:W-:-:S05]  /*1d7d0*/  FMUL R9, R9, R2 ;  /* 0x0000000209097220 */ /* 0x004fca0000400000 */
[----:B0-----:R-:W-:-:S04]  /*1d7e0*/  F2FP.BF16.F32.PACK_AB R8, RZ, R9 ;  /* 0x00000009ff08723e */ /* 0x001fc800000010ff */
[----:B------:R-:W-:Y:S02]  /*1d7f0*/  PRMT R9, R8, 0x7610, R9 ;  /* 0x0000761008097816 */ /* 0x000fe40000000009 */
[----:B------:R-:W2:Y:S01]  /*1d800*/  LDL.LU R8, [R1+0x78] ;  /* 0x0000780001087983 */ /* 0x000ea20000300800 */
[----:B------:R-:W-:Y:S01]  /*1d810*/  ISETP.GT.AND P4, PT, R0, 0x31, P2 ;  /* 0x000000310000780c */ /* 0x000fe20001784270 */
[-C--:B----4-:R-:W-:Y:S01]  /*1d820*/  FMUL R3, R3, R2.reuse ;  /* 0x0000000203037220 */ /* 0x090fe20000400000 */
[----:B-----5:R-:W-:Y:S01]  /*1d830*/  FMUL R10, R10, R2 ;  /* 0x000000020a0a7220 */ /* 0x020fe20000400000 */
[----:B------:R-:W-:-:S03]  /*1d840*/  ISETP.GT.AND P5, PT, R0, 0x38, P3 ;  /* 0x000000380000780c */ /* 0x000fc60001fa4270 */
[----:B------:R-:W-:Y:S02]  /*1d850*/  F2FP.BF16.F32.PACK_AB R3, RZ, R3 ;  /* 0x00000003ff03723e */ /* 0x000fe400000010ff */
[----:B------:R-:W-:-:S05]  /*1d860*/  ISETP.GT.AND P6, PT, R0, 0x39, P3 ;  /* 0x000000390000780c */ /* 0x000fca0001fc4270 */
[----:B------:R0:W-:Y:S04]  /*1d870*/  @P4 STG.E.U16 desc[UR44][R6.64+0x62], R3 ;  /* 0x0000620306004986 */ /* 0x0001e8000c10152c */
[----:B------:R1:W-:Y:S01]  /*1d880*/  @P5 STG.E.U16 desc[UR44][R4.64+0x70], R9 ;  /* 0x0000700904005986 */ /* 0x0003e2000c10152c */
[----:B0-----:R-:W-:-:S04]  /*1d890*/  F2FP.BF16.F32.PACK_AB R3, RZ, R10 ;  /* 0x0000000aff03723e */ /* 0x001fc800000010ff */
[----:B------:R-:W-:Y:S01]  /*1d8a0*/  PRMT R10, R3, 0x7610, R10 ;  /* 0x00007610030a7816 */ /* 0x000fe2000000000a */
[----:B-1----:R-:W3:Y:S04]  /*1d8b0*/  LDL.LU R9, [R1+0x7c] ;  /* 0x00007c0001097983 */ /* 0x002ee80000300800 */
[----:B------:R0:W-:Y:S01]  /*1d8c0*/  @P6 STG.E.U16 desc[UR44][R4.64+0x72], R10 ;  /* 0x0000720a04006986 */ /* 0x0001e2000c10152c */
[----:B--2---:R-:W-:-:S05]  /*1d8d0*/  FMUL R8, R8, R2 ;  /* 0x0000000208087220 */ /* 0x004fca0000400000 */
[----:B------:R-:W-:Y:S02]  /*1d8e0*/  F2FP.BF16.F32.PACK_AB R3, RZ, R8 ;  /* 0x00000008ff03723e */ /* 0x000fe400000010ff */
[----:B------:R-:W2:Y:S02]  /*1d8f0*/  LDL.LU R8, [R1+0x80] ;  /* 0x0000800001087983 */ /* 0x000ea40000300800 */
[----:B0-----:R-:W-:Y:S02]  /*1d900*/  PRMT R10, R3, 0x7610, R10 ;  /* 0x00007610030a7816 */ /* 0x001fe4000000000a */
[----:B------:R-:W4:Y:S01]  /*1d910*/  LDL.LU R3, [R1+0x84] ;  /* 0x0000840001037983 */ /* 0x000f220000300800 */
[----:B------:R-:W-:-:S13]  /*1d920*/  ISETP.GT.AND P0, PT, R0, 0x38, P2 ;  /* 0x000000380000780c */ /* 0x000fda0001704270 */
[----:B------:R0:W-:Y:S01]  /*1d930*/  @P0 STG.E.U16 desc[UR44][R6.64+0x70], R10 ;  /* 0x0000700a06000986 */ /* 0x0001e2000c10152c */
[-C--:B--2---:R-:W-:Y:S01]  /*1d940*/  FMUL R8, R8, R2.reuse ;  /* 0x0000000208087220 */ /* 0x084fe20000400000 */
[----:B----4-:R-:W-:-:S04]  /*1d950*/  FMUL R3, R3, R2 ;  /* 0x0000000203037220 */ /* 0x010fc80000400000 */
[----:B0-----:R-:W-:Y:S02]  /*1d960*/  F2FP.BF16.F32.PACK_AB R10, RZ, R8 ;  /* 0x00000008ff0a723e */ /* 0x001fe400000010ff */
[----:B------:R-:W-:Y:S02]  /*1d970*/  F2FP.BF16.F32.PACK_AB R8, RZ, R3 ;  /* 0x00000003ff08723e */ /* 0x000fe400000010ff */
[----:B------:R-:W2:Y:S01]  /*1d980*/  LDL.LU R3, [R1+0x88] ;  /* 0x0000880001037983 */ /* 0x000ea20000300800 */
[----:B------:R-:W-:Y:S01]  /*1d990*/  ISETP.GT.AND P1, PT, R0, 0x39, P2 ;  /* 0x000000390000780c */ /* 0x000fe20001724270 */
[----:B---3--:R-:W-:-:S05]  /*1d9a0*/  FMUL R9, R9, R2 ;  /* 0x0000000209097220 */ /* 0x008fca0000400000 */
[----:B------:R-:W-:-:S07]  /*1d9b0*/  F2FP.BF16.F32.PACK_AB R9, RZ, R9 ;  /* 0x00000009ff09723e */ /* 0x000fce00000010ff */
[----:B------:R0:W-:Y:S04]  /*1d9c0*/  @P1 STG.E.U16 desc[UR44][R6.64+0x72], R9 ;  /* 0x0000720906001986 */ /* 0x0001e8000c10152c */
[----:B0-----:R-:W3:Y:S01]  /*1d9d0*/  LDL.LU R9, [R1+0x94] ;  /* 0x0000940001097983 */ /* 0x001ee20000300800 */
[----:B--2---:R-:W-:-:S05]  /*1d9e0*/  FMUL R3, R3, R2 ;  /* 0x0000000203037220 */ /* 0x004fca0000400000 */
[----:B------:R-:W-:-:S04]  /*1d9f0*/  F2FP.BF16.F32.PACK_AB R3, RZ, R3 ;  /* 0x00000003ff03723e */ /* 0x000fc800000010ff */
[----:B------:R-:W-:Y:S02]  /*1da00*/  PRMT R12, R3, 0x7610, R12 ;  /* 0x00007610030c7816 */ /* 0x000fe4000000000c */
[----:B------:R-:W2:Y:S01]  /*1da10*/  LDL.LU R3, [R1+0x90] ;  /* 0x0000900001037983 */ /* 0x000ea20000300800 */
[----:B------:R-:W-:-:S13]  /*1da20*/  ISETP.GT.AND P4, PT, R0, 0x40, P3 ;  /* 0x000000400000780c */ /* 0x000fda0001f84270 */
[----:B------:R0:W-:Y:S01]  /*1da30*/  @P4 STG.E.U16 desc[UR44][R4.64+0x80], R10 ;  /* 0x0000800a04004986 */ /* 0x0001e2000c10152c */
[----:B--2---:R-:W-:-:S05]  /*1da40*/  FMUL R3, R3, R2 ;  /* 0x0000000203037220 */ /* 0x004fca0000400000 */
[----:B0-----:R-:W-:Y:S02]  /*1da50*/  F2FP.BF16.F32.PACK_AB R10, RZ, R3 ;  /* 0x00000003ff0a723e */ /* 0x001fe400000010ff */
[----:B------:R-:W2:Y:S01]  /*1da60*/  LDL.LU R3, [R1+0x98] ;  /* 0x0000980001037983 */ /* 0x000ea20000300800 */
[C---:B------:R-:W-:Y:S02]  /*1da70*/  ISETP.GT.AND P5, PT, R0.reuse, 0x41, P3 ;  /* 0x000000410000780c */ /* 0x040fe40001fa4270 */
[C---:B------:R-:W-:Y:S01]  /*1da80*/  ISETP.GT.AND P0, PT, R0.reuse, 0x40, P2 ;  /* 0x000000400000780c */ /* 0x040fe20001704270 */
[-C--:B---3--:R-:W-:Y:S01]  /*1da90*/  FMUL R9, R9, R2.reuse ;  /* 0x0000000209097220 */ /* 0x088fe20000400000 */
[C---:B------:R-:W-:Y:S01]  /*1daa0*/  ISETP.GT.AND P1, PT, R0.reuse, 0x41, P2 ;  /* 0x000000410000780c */ /* 0x040fe20001724270 */
[----:B------:R-:W-:Y:S01]  /*1dab0*/  FMUL R11, R11, R2 ;  /* 0x000000020b0b7220 */ /* 0x000fe20000400000 */
[----:B------:R-:W-:Y:S02]  /*1dac0*/  ISETP.GT.AND P4, PT, R0, 0x48, P3 ;  /* 0x000000480000780c */ /* 0x000fe40001f84270 */
[----:B------:R-:W-:-:S05]  /*1dad0*/  F2FP.BF16.F32.PACK_AB R9, RZ, R9 ;  /* 0x00000009ff09723e */ /* 0x000fca00000010ff */
[----:B------:R0:W-:Y:S01]  /*1dae0*/  @P5 STG.E.U16 desc[UR44][R4.64+0x82], R8 ;  /* 0x0000820804005986 */ /* 0x0001e2000c10152c */
[----:B------:R-:W-:-:S03]  /*1daf0*/  ISETP.GT.AND P5, PT, R0, 0x49, P3 ;  /* 0x000000490000780c */ /* 0x000fc60001fa4270 */
[----:B------:R1:W-:Y:S01]  /*1db00*/  @P0 STG.E.U16 desc[UR44][R6.64+0x80], R12 ;  /* 0x0000800c06000986 */ /* 0x0003e2000c10152c */
[----:B------:R-:W-:Y:S02]  /*1db10*/  ISETP.GT.AND P0, PT, R0, 0x48, P2 ;  /* 0x000000480000780c */ /* 0x000fe40001704270 */
[----:B------:R-:W-:Y:S02]  /*1db20*/  F2FP.BF16.F32.PACK_AB R11, RZ, R11 ;  /* 0x0000000bff0b723e */ /* 0x000fe400000010ff */
[----:B0-----:R-:W-:-:S03]  /*1db30*/  PRMT R8, R10, 0x7610, R8 ;  /* 0x000076100a087816 */ /* 0x001fc60000000008 */
[----:B------:R-:W-:Y:S01]  /*1db40*/  @P1 STG.E.U16 desc[UR44][R6.64+0x82], R11 ;  /* 0x0000820b06001986 */ /* 0x000fe2000c10152c */
[----:B-1----:R-:W-:Y:S02]  /*1db50*/  PRMT R12, R9, 0x7610, R12 ;  /* 0x00007610090c7816 */ /* 0x002fe4000000000c */
[C---:B------:R-:W-:Y:S01]  /*1db60*/  ISETP.GT.AND P1, PT, R0.reuse, 0x49, P2 ;  /* 0x000000490000780c */ /* 0x040fe20001724270 */
[----:B------:R0:W-:Y:S01]  /*1db70*/  @P4 STG.E.U16 desc[UR44][R4.64+0x90], R8 ;  /* 0x0000900804004986 */ /* 0x0001e2000c10152c */
[----:B------:R-:W-:-:S03]  /*1db80*/  ISETP.GT.AND P4, PT, R0, 0x50, P3 ;  /* 0x000000500000780c */ /* 0x000fc60001f84270 */
[----:B------:R1:W-:Y:S01]  /*1db90*/  @P5 STG.E.U16 desc[UR44][R4.64+0x92], R12 ;  /* 0x0000920c04005986 */ /* 0x0003e2000c10152c */
[----:B0-----:R-:W-:Y:S01]  /*1dba0*/  FMUL R8, R233, R2 ;  /* 0x00000002e9087220 */ /* 0x001fe20000400000 */
[----:B------:R-:W-:-:S04]  /*1dbb0*/  ISETP.GT.AND P5, PT, R0, 0x51, P3 ;  /* 0x000000510000780c */ /* 0x000fc80001fa4270 */
[----:B------:R-:W-:-:S04]  /*1dbc0*/  F2FP.BF16.F32.PACK_AB R8, RZ, R8 ;  /* 0x00000008ff08723e */ /* 0x000fc800000010ff */
[----:B-1----:R-:W-:Y:S02]  /*1dbd0*/  PRMT R12, R8, 0x7610, R12 ;  /* 0x00007610080c7816 */ /* 0x002fe4000000000c */
[----:B------:R-:W-:Y:S01]  /*1dbe0*/  ISETP.GT.AND P6, PT, R0, 0x71, P3 ;  /* 0x000000710000780c */ /* 0x000fe20001fc4270 */
[----:B--2---:R-:W-:-:S05]  /*1dbf0*/  FMUL R3, R3, R2 ;  /* 0x0000000203037220 */ /* 0x004fca0000400000 */
[----:B------:R-:W-:Y:S01]  /*1dc00*/  F2FP.BF16.F32.PACK_AB R10, RZ, R3 ;  /* 0x00000003ff0a723e */ /* 0x000fe200000010ff */
[----:B------:R-:W-:-:S05]  /*1dc10*/  FMUL R3, R235, R2 ;  /* 0x00000002eb037220 */ /* 0x000fca0000400000 */
[----:B------:R-:W-:Y:S01]  /*1dc20*/  F2FP.BF16.F32.PACK_AB R9, RZ, R3 ;  /* 0x00000003ff09723e */ /* 0x000fe200000010ff */
[-C--:B------:R-:W-:Y:S01]  /*1dc30*/  FMUL R3, R234, R2.reuse ;  /* 0x00000002ea037220 */ /* 0x080fe20000400000 */
[----:B------:R0:W-:Y:S04]  /*1dc40*/  @P0 STG.E.U16 desc[UR44][R6.64+0x90], R10 ;  /* 0x0000900a06000986 */ /* 0x0001e8000c10152c */
[----:B------:R-:W-:Y:S02]  /*1dc50*/  F2FP.BF16.F32.PACK_AB R3, RZ, R3 ;  /* 0x00000003ff03723e */ /* 0x000fe400000010ff */
[----:B------:R-:W-:Y:S01]  /*1dc60*/  PRMT R11, R9, 0x7610, R11 ;  /* 0x00007610090b7816 */ /* 0x000fe2000000000b */
[-C--:B------:R-:W-:Y:S01]  /*1dc70*/  FMUL R9, R232, R2.reuse ;  /* 0x00000002e8097220 */ /* 0x080fe20000400000 */
[----:B0-----:R-:W-:Y:S01]  /*1dc80*/  PRMT R10, R3, 0x7610, R10 ;  /* 0x00007610030a7816 */ /* 0x001fe2000000000a */
[----:B------:R-:W-:-:S02]  /*1dc90*/  FMUL R3, R231, R2 ;  /* 0x00000002e7037220 */ /* 0x000fc40000400000 */
[----:B------:R0:W-:Y:S01]  /*1dca0*/  @P1 STG.E.U16 desc[UR44][R6.64+0x92], R11 ;  /* 0x0000920b06001986 */ /* 0x0001e2000c10152c */
[----:B------:R-:W-:Y:S02]  /*1dcb0*/  ISETP.GT.AND P1, PT, R0, 0x50, P2 ;  /* 0x000000500000780c */ /* 0x000fe40001724270 */
[----:B------:R-:W-:Y:S02]  /*1dcc0*/  F2FP.BF16.F32.PACK_AB R9, RZ, R9 ;  /* 0x00000009ff09723e */ /* 0x000fe400000010ff */
[----:B------:R-:W-:Y:S01]  /*1dcd0*/  F2FP.BF16.F32.PACK_AB R8, RZ, R3 ;  /* 0x00000003ff08723e */ /* 0x000fe200000010ff */
[----:B------:R-:W-:Y:S01]  /*1dce0*/  FMUL R3, R230, R2 ;  /* 0x00000002e6037220 */ /* 0x000fe20000400000 */
[C---:B------:R-:W-:Y:S01]  /*1dcf0*/  ISETP.GT.AND P0, PT, R0.reuse, 0x51, P2 ;  /* 0x000000510000780c */ /* 0x040fe20001704270 */
[----:B------:R1:W-:Y:S01]  /*1dd00*/  @P4 STG.E.U16 desc[UR44][R4.64+0xa0], R10 ;  /* 0x0000a00a04004986 */ /* 0x0003e2000c10152c */
[----:B------:R-:W-:Y:S02]  /*1dd10*/  ISETP.GT.AND P4, PT, R0, 0x58, P3 ;  /* 0x000000580000780c */ /* 0x000fe40001f84270 */
[----:B0-----:R-:W-:-:S02]  /*1dd20*/  PRMT R11, R9, 0x7610, R11 ;  /* 0x00007610090b7816 */ /* 0x001fc4000000000b */
[----:B------:R-:W-:Y:S01]  /*1dd30*/  F2FP.BF16.F32.PACK_AB R9, RZ, R3 ;  /* 0x00000003ff09723e */ /* 0x000fe200000010ff */
[-C--:B------:R-:W-:Y:S01]  /*1dd40*/  FMUL R3, R228, R2.reuse ;  /* 0x00000002e4037220 */ /* 0x080fe20000400000 */
[----:B------:R-:W-:Y:S01]  /*1dd50*/  PRMT R13, R8, 0x7610, R13 ;  /* 0x00007610080d7816 */ /* 0x000fe2000000000d */
[----:B------:R-:W-:Y:S01]  /*1dd60*/  FMUL R8, R229, R2 ;  /* 0x00000002e5087220 */ /* 0x000fe20000400000 */
[----:B------:R-:W-:Y:S01]  /*1dd70*/  @P5 STG.E.U16 desc[UR44][R4.64+0xa2], R12 ;  /* 0x0000a20c04005986 */ /* 0x000fe2000c10152c */
[----:B------:R-:W-:Y:S02]  /*1dd80*/  ISETP.GT.AND P5, PT, R0, 0x59, P3 ;  /* 0x000000590000780c */ /* 0x000fe40001fa4270 */
[----:B------:R-:W-:Y:S01]  /*1dd90*/  F2FP.BF16.F32.PACK_AB R3, RZ, R3 ;  /* 0x00000003ff03723e */ /* 0x000fe200000010ff */
[----:B------:R0:W-:Y:S01]  /*1dda0*/  @P1 STG.E.U16 desc[UR44][R6.64+0xa0], R11 ;  /* 0x0000a00b06001986 */ /* 0x0001e2000c10152c */
[----:B-1----:R-:W-:Y:S01]  /*1ddb0*/  F2FP.BF16.F32.PACK_AB R10, RZ, R8 ;  /* 0x00000008ff0a723e */ /* 0x002fe200000010ff */
[----:B------:R-:W-:-:S02]  /*1ddc0*/  FMUL R8, R227, R2 ;  /* 0x00000002e3087220 */ /* 0x000fc40000400000 */
[----:B------:R-:W-:Y:S01]  /*1ddd0*/  @P0 STG.E.U16 desc[UR44][R6.64+0xa2], R13 ;  /* 0x0000a20d06000986 */ /* 0x000fe2000c10152c */
[C---:B------:R-:W-:Y:S02]  /*1dde0*/  ISETP.GT.AND P0, PT, R0.reuse, 0x58, P2 ;  /* 0x000000580000780c */ /* 0x040fe40001704270 */
[C---:B------:R-:W-:Y:S01]  /*1ddf0*/  ISETP.GT.AND P1, PT, R0.reuse, 0x59, P2 ;  /* 0x000000590000780c */ /* 0x040fe20001724270 */
[----:B------:R1:W-:Y:S01]  /*1de00*/  @P4 STG.E.U16 desc[UR44][R4.64+0xb0], R9 ;  /* 0x0000b00904004986 */ /* 0x0003e2000c10152c */
[----:B------:R-:W-:Y:S02]  /*1de10*/  ISETP.GT.AND P4, PT, R0, 0x60, P3 ;  /* 0x000000600000780c */ /* 0x000fe40001f84270 */
[----:B0-----:R-:W-:Y:S01]  /*1de20*/  PRMT R11, R3, 0x7610, R11 ;  /* 0x00007610030b7816 */ /* 0x001fe2000000000b */
[----:B------:R-:W-:Y:S01]  /*1de30*/  FMUL R3, R226, R2 ;  /* 0x00000002e2037220 */ /* 0x000fe20000400000 */
[----:B------:R-:W-:Y:S01]  /*1de40*/  F2FP.BF16.F32.PACK_AB R8, RZ, R8 ;  /* 0x00000008ff08723e */ /* 0x000fe200000010ff */
[----:B------:R0:W-:Y:S03]  /*1de50*/  @P5 STG.E.U16 desc[UR44][R4.64+0xb2], R10 ;  /* 0x0000b20a04005986 */ /* 0x0001e6000c10152c */
[----:B-1----:R-:W-:Y:S01]  /*1de60*/  F2FP.BF16.F32.PACK_AB R9, RZ, R3 ;  /* 0x00000003ff09723e */ /* 0x002fe200000010ff */
[-C--:B------:R-:W-:Y:S01]  /*1de70*/  FMUL R3, R225, R2.reuse ;  /* 0x00000002e1037220 */ /* 0x080fe20000400000 */
[----:B------:R-:W-:Y:S01]  /*1de80*/  PRMT R12, R8, 0x7610, R12 ;  /* 0x00007610080c7816 */ /* 0x000fe2000000000c */
[----:B------:R-:W-:Y:S01]  /*1de90*/  FMUL R8, R224, R2 ;  /* 0x00000002e0087220 */ /* 0x000fe20000400000 */
[----:B------:R1:W-:Y:S01]  /*1dea0*/  @P0 STG.E.U16 desc[UR44][R6.64+0xb0], R11 ;  /* 0x0000b00b06000986 */ /* 0x0003e2000c10152c */
[----:B0-----:R-:W-:-:S02]  /*1deb0*/  PRMT R10, R9, 0x7610, R10 ;  /* 0x00007610090a7816 */ /* 0x001fc4000000000a */
[----:B------:R-:W-:Y:S01]  /*1dec0*/  F2FP.BF16.F32.PACK_AB R3, RZ, R3 ;  /* 0x00000003ff03723e */ /* 0x000fe200000010ff */
[----:B------:R0:W-:Y:S01]  /*1ded0*/  @P1 STG.E.U16 desc[UR44][R6.64+0xb2], R12 ;  /* 0x0000b20c06001986 */ /* 0x0001e2000c10152c */
[C---:B------:R-:W-:Y:S01]  /*1dee0*/  ISETP.GT.AND P5, PT, R0.reuse, 0x61, P3 ;  /* 0x000000610000780c */ /* 0x040fe20001fa4270 */
[-C--:B------:R-:W-:Y:S01]  /*1def0*/  FMUL R9, R223, R2.reuse ;  /* 0x00000002df097220 */ /* 0x080fe20000400000 */
[C---:B------:R-:W-:Y:S01]  /*1df00*/  ISETP.GT.AND P1, PT, R0.reuse, 0x60, P2 ;  /* 0x000000600000780c */ /* 0x040fe20001724270 */
[----:B------:R-:W-:Y:S01]  /*1df10*/  @P4 STG.E.U16 desc[UR44][R4.64+0xc0], R10 ;  /* 0x0000c00a04004986 */ /* 0x000fe2000c10152c */
[----:B------:R-:W-:Y:S02]  /*1df20*/  ISETP.GT.AND P4, PT, R0, 0x61, P2 ;  /* 0x000000610000780c */ /* 0x000fe40001784270 */
[----:B-1----:R-:W-:Y:S01]  /*1df30*/  PRMT R11, R3, 0x7610, R11 ;  /* 0x00007610030b7816 */ /* 0x002fe2000000000b */
[----:B------:R-:W-:Y:S01]  /*1df40*/  FMUL R3, R222, R2 ;  /* 0x00000002de037220 */ /* 0x000fe20000400000 */
[----:B------:R-:W-:-:S02]  /*1df50*/  F2FP.BF16.F32.PACK_AB R8, RZ, R8 ;  /* 0x00000008ff08723e */ /* 0x000fc400000010ff */
[----:B------:R-:W-:Y:S02]  /*1df60*/  F2FP.BF16.F32.PACK_AB R9, RZ, R9 ;  /* 0x00000009ff09723e */ /* 0x000fe400000010ff */
[----:B0-----:R-:W-:Y:S02]  /*1df70*/  PRMT R12, R8, 0x7610, R12 ;  /* 0x00007610080c7816 */ /* 0x001fe4000000000c */
[----:B------:R-:W-:Y:S01]  /*1df80*/  F2FP.BF16.F32.PACK_AB R8, RZ, R3 ;  /* 0x00000003ff08723e */ /* 0x000fe200000010ff */
[-C--:B------:R-:W-:Y:S01]  /*1df90*/  FMUL R3, R221, R2.reuse ;  /* 0x00000002dd037220 */ /* 0x080fe20000400000 */
[----:B------:R-:W-:Y:S01]  /*1dfa0*/  PRMT R13, R9, 0x7610, R13 ;  /* 0x00007610090d7816 */ /* 0x000fe2000000000d */
[----:B------:R0:W-:Y:S01]  /*1dfb0*/  @P5 STG.E.U16 desc[UR44][R4.64+0xc2], R11 ;  /* 0x0000c20b04005986 */ /* 0x0001e2000c10152c */
[----:B------:R-:W-:Y:S02]  /*1dfc0*/  ISETP.GT.AND P0, PT, R0, 0x68, P3 ;  /* 0x000000680000780c */ /* 0x000fe40001f04270 */
[----:B------:R-:W-:Y:S01]  /*1dfd0*/  F2FP.BF16.F32.PACK_AB R9, RZ, R3 ;  /* 0x00000003ff09723e */ /* 0x000fe200000010ff */
[----:B------:R1:W-:Y:S01]  /*1dfe0*/  @P1 STG.E.U16 desc[UR44][R6.64+0xc0], R12 ;  /* 0x0000c00c06001986 */ /* 0x0003e2000c10152c */
[----:B------:R-:W-:-:S03]  /*1dff0*/  FMUL R3, R219, R2 ;  /* 0x00000002db037220 */ /* 0x000fc60000400000 */
[----:B------:R-:W-:Y:S01]  /*1e000*/  @P4 STG.E.U16 desc[UR44][R6.64+0xc2], R13 ;  /* 0x0000c20d06004986 */ /* 0x000fe2000c10152c */
[----:B------:R-:W-:Y:S02]  /*1e010*/  ISETP.GT.AND P4, PT, R0, 0x69, P3 ;  /* 0x000000690000780c */ /* 0x000fe40001f84270 */
[----:B------:R-:W-:Y:S01]  /*1e020*/  PRMT R14, R8, 0x7610, R14 ;  /* 0x00007610080e7816 */ /* 0x000fe2000000000e */
[-C--:B------:R-:W-:Y:S01]  /*1e030*/  FMUL R8, R220, R2.reuse ;  /* 0x00000002dc087220 */ /* 0x080fe20000400000 */
[----:B------:R-:W-:Y:S02]  /*1e040*/  F2FP.BF16.F32.PACK_AB R3, RZ, R3 ;  /* 0x00000003ff03723e */ /* 0x000fe400000010ff */
[----:B------:R-:W-:Y:S01]  /*1e050*/  ISETP.GT.AND P1, PT, R0, 0x68, P2 ;  /* 0x000000680000780c */ /* 0x000fe20001724270 */
[----:B------:R-:W-:Y:S01]  /*1e060*/  @P0 STG.E.U16 desc[UR44][R4.64+0xd0], R14 ;  /* 0x0000d00e04000986 */ /* 0x000fe2000c10152c */
[----:B0-----:R-:W-:Y:S01]  /*1e070*/  PRMT R11, R3, 0x7610, R11 ;  /* 0x00007610030b7816 */ /* 0x001fe2000000000b */
[----:B------:R-:W-:Y:S01]  /*1e080*/  FMUL R3, R217, R2 ;  /* 0x00000002d9037220 */ /* 0x000fe20000400000 */
[----:B------:R-:W-:Y:S01]  /*1e090*/  F2FP.BF16.F32.PACK_AB R10, RZ, R8 ;  /* 0x00000008ff0a723e */ /* 0x000fe200000010ff */
[----:B------:R-:W-:Y:S01]  /*1e0a0*/  FMUL R8, R218, R2 ;  /* 0x00000002da087220 */ /* 0x000fe20000400000 */
[C---:B------:R-:W-:Y:S01]  /*1e0b0*/  ISETP.GT.AND P0, PT, R0.reuse, 0x69, P2 ;  /* 0x000000690000780c */ /* 0x040fe20001704270 */
[----:B------:R0:W-:Y:S01]  /*1e0c0*/  @P4 STG.E.U16 desc[UR44][R4.64+0xd2], R9 ;  /* 0x0000d20904004986 */ /* 0x0001e2000c10152c */
[----:B------:R-:W-:-:S02]  /*1e0d0*/  ISETP.GT.AND P5, PT, R0, 0x70, P3 ;  /* 0x000000700000780c */ /* 0x000fc40001fa4270 */
[----:B------:R-:W-:-:S04]  /*1e0e0*/  F2FP.BF16.F32.PACK_AB R8, RZ, R8 ;  /* 0x00000008ff08723e */ /* 0x000fc800000010ff */
[----:B-1----:R-:W-:Y:S02]  /*1e0f0*/  PRMT R12, R8, 0x7610, R12 ;  /* 0x00007610080c7816 */ /* 0x002fe4000000000c */
[----:B0-----:R-:W-:Y:S01]  /*1e100*/  F2FP.BF16.F32.PACK_AB R9, RZ, R3 ;  /* 0x00000003ff09723e */ /* 0x001fe200000010ff */
[-C--:B------:R-:W-:Y:S01]  /*1e110*/  FMUL R3, R216, R2.reuse ;  /* 0x00000002d8037220 */ /* 0x080fe20000400000 */
[----:B------:R-:W-:Y:S01]  /*1e120*/  FMUL R8, R215, R2 ;  /* 0x00000002d7087220 */ /* 0x000fe20000400000 */
[----:B------:R0:W-:Y:S03]  /*1e130*/  @P1 STG.E.U16 desc[UR44][R6.64+0xd0], R10 ;  /* 0x0000d00a06001986 */ /* 0x0001e6000c10152c */
[----:B------:R-:W-:Y:S01]  /*1e140*/  F2FP.BF16.F32.PACK_AB R3, RZ, R3 ;  /* 0x00000003ff03723e */ /* 0x000fe200000010ff */
[----:B------:R1:W-:Y:S01]  /*1e150*/  @P0 STG.E.U16 desc[UR44][R6.64+0xd2], R11 ;  /* 0x0000d20b06000986 */ /* 0x0003e2000c10152c */
[----:B------:R-:W-:-:S02]  /*1e160*/  ISETP.GT.AND P1, PT, R0, 0x70, P2 ;  /* 0x000000700000780c */ /* 0x000fc40001724270 */
[----:B------:R-:W-:Y:S01]  /*1e170*/  F2FP.BF16.F32.PACK_AB R8, RZ, R8 ;  /* 0x00000008ff08723e */ /* 0x000fe200000010ff */
[----:B------:R2:W-:Y:S01]  /*1e180*/  @P5 STG.E.U16 desc[UR44][R4.64+0xe0], R12 ;  /* 0x0000e00c04005986 */ /* 0x0005e2000c10152c */
[----:B0-----:R-:W-:Y:S01]  /*1e190*/  PRMT R10, R9, 0x7610, R10 ;  /* 0x00007610090a7816 */ /* 0x001fe2000000000a */
[-C--:B------:R-:W-:Y:S01]  /*1e1a0*/  FMUL R9, R214, R2.reuse ;  /* 0x00000002d6097220 */ /* 0x080fe20000400000 */
[----:B-1----:R-:W-:Y:S01]  /*1e1b0*/  PRMT R11, R3, 0x7610, R11 ;  /* 0x00007610030b7816 */ /* 0x002fe2000000000b */
[----:B------:R-:W-:-:S03]  /*1e1c0*/  FMUL R3, R213, R2 ;  /* 0x00000002d5037220 */ /* 0x000fc60000400000 */
[----:B------:R-:W-:Y:S02]  /*1e1d0*/  F2FP.BF16.F32.PACK_AB R9, RZ, R9 ;  /* 0x00000009ff09723e */ /* 0x000fe400000010ff */
[----:B--2---:R-:W-:Y:S02]  /*1e1e0*/  PRMT R12, R8, 0x7610, R12 ;  /* 0x00007610080c7816 */ /* 0x004fe4000000000c */
[----:B------:R-:W-:Y:S01]  /*1e1f0*/  F2FP.BF16.F32.PACK_AB R8, RZ, R3 ;  /* 0x00000003ff08723e */ /* 0x000fe200000010ff */
[----:B------:R-:W-:Y:S01]  /*1e200*/  FMUL R3, R212, R2 ;  /* 0x00000002d4037220 */ /* 0x000fe20000400000 */
[C---:B------:R-:W-:Y:S02]  /*1e210*/  ISETP.GT.AND P4, PT, R0.reuse, 0x71, P2 ;  /* 0x000000710000780c */ /* 0x040fe40001784270 */
[----:B------:R-:W-:Y:S01]  /*1e220*/  ISETP.GT.AND P5, PT, R0, 0x78, P3 ;  /* 0x000000780000780c */ /* 0x000fe20001fa4270 */
[----:B------:R0:W-:Y:S01]  /*1e230*/  @P6 STG.E.U16 desc[UR44][R4.64+0xe2], R10 ;  /* 0x0000e20a04006986 */ /* 0x0001e2000c10152c */
[----:B------:R-:W-:-:S02]  /*1e240*/  PRMT R13, R9, 0x7610, R13 ;  /* 0x00007610090d7816 */ /* 0x000fc4000000000d */
[----:B------:R-:W-:Y:S01]  /*1e250*/  F2FP.BF16.F32.PACK_AB R9, RZ, R3 ;  /* 0x00000003ff09723e */ /* 0x000fe200000010ff */
[----:B------:R1:W-:Y:S01]  /*1e260*/  @P1 STG.E.U16 desc[UR44][R6.64+0xe0], R11 ;  /* 0x0000e00b06001986 */ /* 0x0003e2000c10152c */
[----:B------:R-:W-:Y:S01]  /*1e270*/  ISETP.GT.AND P0, PT, R0, 0x79, P3 ;  /* 0x000000790000780c */ /* 0x000fe20001f04270 */
[-C--:B------:R-:W-:Y:S01]  /*1e280*/  FMUL R3, R210, R2.reuse ;  /* 0x00000002d2037220 */ /* 0x080fe20000400000 */
[----:B------:R-:W-:Y:S02]  /*1e290*/  ISETP.GT.AND P1, PT, R0, 0x78, P2 ;  /* 0x000000780000780c */ /* 0x000fe40001724270 */
[----:B------:R-:W-:Y:S01]  /*1e2a0*/  PRMT R14, R8, 0x7610, R14 ;  /* 0x00007610080e7816 */ /* 0x000fe2000000000e */
[----:B------:R-:W-:Y:S01]  /*1e2b0*/  FMUL R8, R211, R2 ;  /* 0x00000002d3087220 */ /* 0x000fe20000400000 */
[----:B------:R-:W-:Y:S01]  /*1e2c0*/  F2FP.BF16.F32.PACK_AB R3, RZ, R3 ;  /* 0x00000003ff03723e */ /* 0x000fe200000010ff */
[----:B------:R2:W-:Y:S01]  /*1e2d0*/  @P4 STG.E.U16 desc[UR44][R6.64+0xe2], R12 ;  /* 0x0000e20c06004986 */ /* 0x0005e2000c10152c */
[----:B------:R-:W-:-:S02]  /*1e2e0*/  ISETP.GT.AND P4, PT, R0, 0x79, P2 ;  /* 0x000000790000780c */ /* 0x000fc40001784270 */
[----:B0-----:R-:W-:Y:S01]  /*1e2f0*/  F2FP.BF16.F32.PACK_AB R10, RZ, R8 ;  /* 0x00000008ff0a723e */ /* 0x001fe200000010ff */
[----:B------:R-:W-:Y:S01]  /*1e300*/  @P5 STG.E.U16 desc[UR44][R4.64+0xf0], R13 ;  /* 0x0000f00d04005986 */ /* 0x000fe2000c10152c */
[----:B-1----:R-:W-:Y:S01]  /*1e310*/  PRMT R11, R3, 0x7610, R11 ;  /* 0x00007610030b7816 */ /* 0x002fe2000000000b */
[-C--:B------:R-:W-:Y:S01]  /*1e320*/  FMUL R3, R208, R2.reuse ;  /* 0x00000002d0037220 */ /* 0x080fe20000400000 */
[----:B------:R-:W-:Y:S01]  /*1e330*/  FMUL R8, R209, R2 ;  /* 0x00000002d1087220 */ /* 0x000fe20000400000 */
[C---:B------:R-:W-:Y:S01]  /*1e340*/  ISETP.GT.AND P5, PT, R0.reuse, 0x80, P3 ;  /* 0x000000800000780c */ /* 0x040fe20001fa4270 */
[----:B------:R-:W-:Y:S01]  /*1e350*/  @P0 STG.E.U16 desc[UR44][R4.64+0xf2], R14 ;  /* 0x0000f20e04000986 */ /* 0x000fe2000c10152c */
[----:B------:R-:W-:-:S03]  /*1e360*/  ISETP.GT.AND P6, PT, R0, 0x81, P3 ;  /* 0x000000810000780c */ /* 0x000fc60001fc4270 */
[----:B------:R0:W-:Y:S01]  /*1e370*/  @P1 STG.E.U16 desc[UR44][R6.64+0xf0], R9 ;  /* 0x0000f00906001986 */ /* 0x0001e2000c10152c */
[----:B------:R-:W-:-:S04]  /*1e380*/  F2FP.BF16.F32.PACK_AB R8, RZ, R8 ;  /* 0x00000008ff08723e */ /* 0x000fc800000010ff */
[----:B--2---:R-:W-:Y:S01]  /*1e390*/  PRMT R12, R8, 0x7610, R12 ;  /* 0x00007610080c7816 */ /* 0x004fe2000000000c */
[-C--:B------:R-:W-:Y:S01]  /*1e3a0*/  FMUL R8, R206, R2.reuse ;  /* 0x00000002ce087220 */ /* 0x080fe20000400000 */
[----:B0-----:R-:W-:Y:S01]  /*1e3b0*/  F2FP.BF16.F32.PACK_AB R9, RZ, R3 ;  /* 0x00000003ff09723e */ /* 0x001fe200000010ff */
[----:B------:R-:W-:Y:S01]  /*1e3c0*/  FMUL R3, R207, R2 ;  /* 0x00000002cf037220 */ /* 0x000fe20000400000 */
[----:B------:R0:W-:Y:S01]  /*1e3d0*/  @P4 STG.E.U16 desc[UR44][R6.64+0xf2], R10 ;  /* 0x0000f20a06004986 */ /* 0x0001e2000c10152c */
[----:B------:R-:W-:-:S03]  /*1e3e0*/  ISETP.GT.AND P0, PT, R0, 0x80, P2 ;  /* 0x000000800000780c */ /* 0x000fc60001704270 */
[----:B------:R-:W-:Y:S01]  /*1e3f0*/  F2FP.BF16.F32.PACK_AB R3, RZ, R3 ;  /* 0x00000003ff03723e */ /* 0x000fe200000010ff */
[----:B------:R1:W-:Y:S01]  /*1e400*/  @P5 STG.E.U16 desc[UR44][R4.64+0x100], R11 ;  /* 0x0001000b04005986 */ /* 0x0003e2000c10152c */
[----:B------:R-:W-:Y:S02]  /*1e410*/  ISETP.GT.AND P1, PT, R0, 0x81, P2 ;  /* 0x000000810000780c */ /* 0x000fe40001724270 */
[----:B------:R-:W-:Y:S01]  /*1e420*/  F2FP.BF16.F32.PACK_AB R8, RZ, R8 ;  /* 0x00000008ff08723e */ /* 0x000fe200000010ff */
[----:B------:R2:W-:Y:S01]  /*1e430*/  @P6 STG.E.U16 desc[UR44][R4.64+0x102], R12 ;  /* 0x0001020c04006986 */ /* 0x0005e2000c10152c */
[----:B0-----:R-:W-:Y:S01]  /*1e440*/  PRMT R10, R9, 0x7610, R10 ;  /* 0x00007610090a7816 */ /* 0x001fe2000000000a */
[-C--:B------:R-:W-:Y:S01]  /*1e450*/  FMUL R9, R205, R2.reuse ;  /* 0x00000002cd097220 */ /* 0x080fe20000400000 */
[----:B-1----:R-:W-:Y:S01]  /*1e460*/  PRMT R11, R3, 0x7610, R11 ;  /* 0x00007610030b7816 */ /* 0x002fe2000000000b */
[----:B------:R-:W-:Y:S01]  /*1e470*/  FMUL R3, R204, R2 ;  /* 0x00000002cc037220 */ /* 0x000fe20000400000 */
[----:B------:R-:W-:-:S02]  /*1e480*/  ISETP.GT.AND P4, PT, R0, 0x88, P3 ;  /* 0x000000880000780c */ /* 0x000fc40001f84270 */
[----:B--2---:R-:W-:Y:S02]  /*1e490*/  PRMT R12, R8, 0x7610, R12 ;  /* 0x00007610080c7816 */ /* 0x004fe4000000000c */
[----:B------:R-:W-:Y:S01]  /*1e4a0*/  F2FP.BF16.F32.PACK_AB R8, RZ, R3 ;  /* 0x00000003ff08723e */ /* 0x000fe200000010ff */
[-C--:B------:R-:W-:Y:S01]  /*1e4b0*/  FMUL R3, R203, R2.reuse ;  /* 0x00000002cb037220 */ /* 0x080fe20000400000 */
[----:B------:R-:W-:Y:S02]  /*1e4c0*/  F2FP.BF16.F32.PACK_AB R9, RZ, R9 ;  /* 0x00000009ff09723e */ /* 0x000fe400000010ff */
[C---:B------:R-:W-:Y:S01]  /*1e4d0*/  ISETP.GT.AND P5, PT, R0.reuse, 0x89, P3 ;  /* 0x000000890000780c */ /* 0x040fe20001fa4270 */
[----:B------:R0:W-:Y:S01]  /*1e4e0*/  @P0 STG.E.U16 desc[UR44][R6.64+0x100], R10 ;  /* 0x0001000a06000986 */ /* 0x0001e2000c10152c */
[----:B------:R-:W-:Y:S02]  /*1e4f0*/  PRMT R13, R9, 0x7610, R13 ;  /* 0x00007610090d7816 */ /* 0x000fe4000000000d */
[----:B------:R-:W-:Y:S01]  /*1e500*/  F2FP.BF16.F32.PACK_AB R9, RZ, R3 ;  /* 0x00000003ff09723e */ /* 0x000fe200000010ff */
[----:B------:R1:W-:Y:S01]  /*1e510*/  @P1 STG.E.U16 desc[UR44][R6.64+0x102], R11 ;  /* 0x0001020b06001986 */ /* 0x0003e2000c10152c */
[C---:B------:R-:W-:Y:S01]  /*1e520*/  ISETP.GT.AND P0, PT, R0.reuse, 0x88, P2 ;  /* 0x000000880000780c */ /* 0x040fe20001704270 */
[----:B------:R-:W-:Y:S01]  /*1e530*/  FMUL R3, R201, R2 ;  /* 0x00000002c9037220 */ /* 0x000fe20000400000 */
[----:B------:R-:W-:-:S02]  /*1e540*/  ISETP.GT.AND P1, PT, R0, 0x89, P2 ;  /* 0x000000890000780c */ /* 0x000fc40001724270 */
[----:B------:R-:W-:Y:S01]  /*1e550*/  PRMT R14, R8, 0x7610, R14 ;  /* 0x00007610080e7816 */ /* 0x000fe2000000000e */
[----:B------:R-:W-:Y:S01]  /*1e560*/  FMUL R8, R202, R2 ;  /* 0x00000002ca087220 */ /* 0x000fe20000400000 */
[----:B------:R-:W-:Y:S01]  /*1e570*/  F2FP.BF16.F32.PACK_AB R3, RZ, R3 ;  /* 0x00000003ff03723e */ /* 0x000fe200000010ff */
[----:B------:R2:W-:Y:S01]  /*1e580*/  @P4 STG.E.U16 desc[UR44][R4.64+0x110], R12 ;  /* 0x0001100c04004986 */ /* 0x0005e2000c10152c */
[----:B------:R-:W-:Y:S02]  /*1e590*/  ISETP.GT.AND P4, PT, R0, 0x90, P3 ;  /* 0x000000900000780c */ /* 0x000fe40001f84270 */
        /* <DEDUP_REMOVED lines=9> */
[----:B------:R-:W-:Y:S02]  /*1e630*/  F2FP.BF16.F32.PACK_AB R8, RZ, R8 ;  /* 0x00000008ff08723e */ /* 0x000fe400000010ff */
[----:B------:R-:W-:Y:S01]  /*1e640*/  ISETP.GT.AND P1, PT, R0, 0x91, P2 ;  /* 0x000000910000780c */ /* 0x000fe20001724270 */
[----:B------:R1:W-:Y:S01]  /*1e650*/  @P4 STG.E.U16 desc[UR44][R4.64+0x120], R10 ;  /* 0x0001200a04004986 */ /* 0x0003e2000c10152c */
[----:B--2---:R-:W-:Y:S01]  /*1e660*/  PRMT R12, R8, 0x7610, R12 ;  /* 0x00007610080c7816 */ /* 0x004fe2000000000c */
[-C--:B------:R-:W-:Y:S01]  /*1e670*/  FMUL R8, R197, R2.reuse ;  /* 0x00000002c5087220 */ /* 0x080fe20000400000 */
[----:B0-----:R-:W-:Y:S01]  /*1e680*/  F2FP.BF16.F32.PACK_AB R9, RZ, R3 ;  /* 0x00000003ff09723e */ /* 0x001fe200000010ff */
[----:B------:R-:W-:Y:S01]  /*1e690*/  FMUL R3, R198, R2 ;  /* 0x00000002c6037220 */ /* 0x000fe20000400000 */
[----:B------:R-:W-:Y:S01]  /*1e6a0*/  ISETP.GT.AND P4, PT, R0, 0x98, P3 ;  /* 0x000000980000780c */ /* 0x000fe20001f84270 */
[----:B------:R0:W-:Y:S03]  /*1e6b0*/  @P5 STG.E.U16 desc[UR44][R4.64+0x122], R11 ;  /* 0x0001220b04005986 */ /* 0x0001e6000c10152c */
[----:B------:R-:W-:-:S02]  /*1e6c0*/  F2FP.BF16.F32.PACK_AB R3, RZ, R3 ;  /* 0x00000003ff03723e */ /* 0x000fc400000010ff */
[----:B-1----:R-:W-:Y:S01]  /*1e6d0*/  PRMT R10, R9, 0x7610, R10 ;  /* 0x00007610090a7816 */ /* 0x002fe2000000000a */
[----:B------:R-:W-:Y:S01]  /*1e6e0*/  FMUL R9, R196, R2 ;  /* 0x00000002c4097220 */ /* 0x000fe20000400000 */
[----:B------:R-:W-:Y:S01]  /*1e6f0*/  F2FP.BF16.F32.PACK_AB R8, RZ, R8 ;  /* 0x00000008ff08723e */ /* 0x000fe200000010ff */
[----:B------:R1:W-:Y:S01]  /*1e700*/  @P0 STG.E.U16 desc[UR44][R6.64+0x120], R12 ;  /* 0x0001200c06000986 */ /* 0x0003e2000c10152c */
[----:B0-----:R-:W-:Y:S01]  /*1e710*/  PRMT R11, R3, 0x7610, R11 ;  /* 0x00007610030b7816 */ /* 0x001fe2000000000b */
[----:B------:R-:W-:Y:S01]  /*1e720*/  FMUL R3, R195, R2 ;  /* 0x00000002c3037220 */ /* 0x000fe20000400000 */
[C---:B------:R-:W-:Y:S01]  /*1e730*/  ISETP.GT.AND P5, PT, R0.reuse, 0x99, P3 ;  /* 0x000000990000780c */ /* 0x040fe20001fa4270 */
[----:B------:R0:W-:Y:S01]  /*1e740*/  @P1 STG.E.U16 desc[UR44][R6.64+0x122], R10 ;  /* 0x0001220a06001986 */ /* 0x0001e2000c10152c */
[----:B------:R-:W-:Y:S02]  /*1e750*/  ISETP.GT.AND P1, PT, R0, 0x98, P2 ;  /* 0x000000980000780c */ /* 0x000fe40001724270 */
[----:B------:R-:W-:-:S02]  /*1e760*/  F2FP.BF16.F32.PACK_AB R9, RZ, R9 ;  /* 0x00000009ff09723e */ /* 0x000fc400000010ff */
[----:B-1----:R-:W-:Y:S02]  /*1e770*/  PRMT R12, R8, 0x7610, R12 ;  /* 0x00007610080c7816 */ /* 0x002fe4000000000c */
[----:B------:R-:W-:Y:S01]  /*1e780*/  F2FP.BF16.F32.PACK_AB R8, RZ, R3 ;  /* 0x00000003ff08723e */ /* 0x000fe200000010ff */
[-C--:B------:R-:W-:Y:S01]  /*1e790*/  FMUL R3, R194, R2.reuse ;  /* 0x00000002c2037220 */ /* 0x080fe20000400000 */
[C---:B------:R-:W-:Y:S01]  /*1e7a0*/  ISETP.GT.AND P0, PT, R0.reuse, 0x99, P2 ;  /* 0x000000990000780c */ /* 0x040fe20001704270 */
[----:B------:R1:W-:Y:S01]  /*1e7b0*/  @P4 STG.E.U16 desc[UR44][R4.64+0x130], R11 ;  /* 0x0001300b04004986 */ /* 0x0003e2000c10152c */
[----:B------:R-:W-:Y:S02]  /*1e7c0*/  ISETP.GT.AND P4, PT, R0, 0xa0, P3 ;  /* 0x000000a00000780c */ /* 0x000fe40001f84270 */
[----:B------:R-:W-:Y:S02]  /*1e7d0*/  PRMT R13, R9, 0x7610, R13 ;  /* 0x00007610090d7816 */ /* 0x000fe4000000000d */
[----:B------:R-:W-:Y:S01]  /*1e7e0*/  F2FP.BF16.F32.PACK_AB R9, RZ, R3 ;  /* 0x00000003ff09723e */ /* 0x000fe200000010ff */
[-C--:B------:R-:W-:Y:S01]  /*1e7f0*/  FMUL R3, R192, R2.reuse ;  /* 0x00000002c0037220 */ /* 0x080fe20000400000 */
[----:B------:R-:W-:Y:S01]  /*1e800*/  PRMT R14, R8, 0x7610, R14 ;  /* 0x00007610080e7816 */ /* 0x000fe2000000000e */
[----:B------:R-:W-:Y:S01]  /*1e810*/  FMUL R8, R193, R2 ;  /* 0x00000002c1087220 */ /* 0x000fe20000400000 */
[----:B------:R2:W-:Y:S01]  /*1e820*/  @P5 STG.E.U16 desc[UR44][R4.64+0x132], R12 ;  /* 0x0001320c04005986 */ /* 0x0005e2000c10152c */
[----:B------:R-:W-:-:S02]  /*1e830*/  ISETP.GT.AND P5, PT, R0, 0xa1, P3 ;  /* 0x000000a10000780c */ /* 0x000fc40001fa4270 */
[----:B------:R-:W-:Y:S01]  /*1e840*/  F2FP.BF16.F32.PACK_AB R3, RZ, R3 ;  /* 0x00000003ff03723e */ /* 0x000fe200000010ff */
[----:B------:R-:W-:Y:S01]  /*1e850*/  @P1 STG.E.U16 desc[UR44][R6.64+0x130], R13 ;  /* 0x0001300d06001986 */ /* 0x000fe2000c10152c */
[----:B0-----:R-:W-:Y:S01]  /*1e860*/  F2FP.BF16.F32.PACK_AB R10, RZ, R8 ;  /* 0x00000008ff0a723e */ /* 0x001fe200000010ff */
[-C--:B------:R-:W-:Y:S01]  /*1e870*/  FMUL R8, R191, R2.reuse ;  /* 0x00000002bf087220 */ /* 0x080fe20000400000 */
[----:B-1----:R-:W-:Y:S01]  /*1e880*/  PRMT R11, R3, 0x7610, R11 ;  /* 0x00007610030b7816 */ /* 0x002fe2000000000b */
[----:B------:R-:W-:Y:S01]  /*1e890*/  @P0 STG.E.U16 desc[UR44][R6.64+0x132], R14 ;  /* 0x0001320e06000986 */ /* 0x000fe2000c10152c */
[----:B------:R-:W-:Y:S01]  /*1e8a0*/  ISETP.GT.AND P0, PT, R0, 0xa0, P2 ;  /* 0x000000a00000780c */ /* 0x000fe20001704270 */
[----:B------:R-:W-:Y:S01]  /*1e8b0*/  FMUL R3, R190, R2 ;  /* 0x00000002be037220 */ /* 0x000fe20000400000 */
[C---:B------:R-:W-:Y:S01]  /*1e8c0*/  ISETP.GT.AND P1, PT, R0.reuse, 0xa1, P2 ;  /* 0x000000a10000780c */ /* 0x040fe20001724270 */
[----:B------:R0:W-:Y:S01]  /*1e8d0*/  @P4 STG.E.U16 desc[UR44][R4.64+0x140], R9 ;  /* 0x0001400904004986 */ /* 0x0001e2000c10152c */
[----:B------:R-:W-:-:S02]  /*1e8e0*/  ISETP.GT.AND P4, PT, R0, 0xa8, P3 ;  /* 0x000000a80000780c */ /* 0x000fc40001f84270 */
[----:B------:R-:W-:Y:S01]  /*1e8f0*/  F2FP.BF16.F32.PACK_AB R8, RZ, R8 ;  /* 0x00000008ff08723e */ /* 0x000fe200000010ff */
[----:B------:R1:W-:Y:S03]  /*1e900*/  @P5 STG.E.U16 desc[UR44][R4.64+0x142], R10 ;  /* 0x0001420a04005986 */ /* 0x0003e6000c10152c */
[----:B--2---:R-:W-:Y:S02]  /*1e910*/  PRMT R12, R8, 0x7610, R12 ;  /* 0x00007610080c7816 */ /* 0x004fe4000000000c */
[----:B0-----:R-:W-:Y:S01]  /*1e920*/  F2FP.BF16.F32.PACK_AB R9, RZ, R3 ;  /* 0x00000003ff09723e */ /* 0x001fe200000010ff */
[-C--:B------:R-:W-:Y:S01]  /*1e930*/  FMUL R3, R189, R2.reuse ;  /* 0x00000002bd037220 */ /* 0x080fe20000400000 */
[-C--:B------:R-:W-:Y:S02]  /*1e940*/  FMUL R8, R188, R2.reuse ;  /* 0x00000002bc087220 */ /* 0x080fe40000400000 */
[----:B-1----:R-:W-:Y:S01]  /*1e950*/  PRMT R10, R9, 0x7610, R10 ;  /* 0x00007610090a7816 */ /* 0x002fe2000000000a */
[----:B------:R0:W-:Y:S01]  /*1e960*/  @P0 STG.E.U16 desc[UR44][R6.64+0x140], R11 ;  /* 0x0001400b06000986 */ /* 0x0001e2000c10152c */
[----:B------:R-:W-:Y:S01]  /*1e970*/  F2FP.BF16.F32.PACK_AB R3, RZ, R3 ;  /* 0x00000003ff03723e */ /* 0x000fe200000010ff */
[----:B------:R-:W-:Y:S01]  /*1e980*/  FMUL R9, R187, R2 ;  /* 0x00000002bb097220 */ /* 0x000fe20000400000 */
[C---:B------:R-:W-:Y:S01]  /*1e990*/  ISETP.GT.AND P5, PT, R0.reuse, 0xa9, P3 ;  /* 0x000000a90000780c */ /* 0x040fe20001fa4270 */
[----:B------:R1:W-:Y:S01]  /*1e9a0*/  @P1 STG.E.U16 desc[UR44][R6.64+0x142], R12 ;  /* 0x0001420c06001986 */ /* 0x0003e2000c10152c */
[----:B------:R-:W-:-:S03]  /*1e9b0*/  ISETP.GT.AND P1, PT, R0, 0xa8, P2 ;  /* 0x000000a80000780c */ /* 0x000fc60001724270 */
[----:B------:R-:W-:Y:S01]  /*1e9c0*/  @P4 STG.E.U16 desc[UR44][R4.64+0x150], R10 ;  /* 0x0001500a04004986 */ /* 0x000fe2000c10152c */
[----:B------:R-:W-:Y:S02]  /*1e9d0*/  ISETP.GT.AND P4, PT, R0, 0xa9, P2 ;  /* 0x000000a90000780c */ /* 0x000fe40001784270 */
[----:B------:R-:W-:Y:S02]  /*1e9e0*/  F2FP.BF16.F32.PACK_AB R8, RZ, R8 ;  /* 0x00000008ff08723e */ /* 0x000fe400000010ff */
[----:B0-----:R-:W-:Y:S01]  /*1e9f0*/  PRMT R11, R3, 0x7610, R11 ;  /* 0x00007610030b7816 */ /* 0x001fe2000000000b */
[-C--:B------:R-:W-:Y:S01]  /*1ea00*/  FMUL R3, R186, R2.reuse ;  /* 0x00000002ba037220 */ /* 0x080fe20000400000 */
[----:B------:R-:W-:Y:S02]  /*1ea10*/  F2FP.BF16.F32.PACK_AB R9, RZ, R9 ;  /* 0x00000009ff09723e */ /* 0x000fe400000010ff */
[----:B-1----:R-:W-:Y:S02]  /*1ea20*/  PRMT R12, R8, 0x7610, R12 ;  /* 0x00007610080c7816 */ /* 0x002fe4000000000c */
[----:B------:R-:W-:Y:S01]  /*1ea30*/  F2FP.BF16.F32.PACK_AB R8, RZ, R3 ;  /* 0x00000003ff08723e */ /* 0x000fe200000010ff */
[----:B------:R-:W-:Y:S01]  /*1ea40*/  FMUL R3, R185, R2 ;  /* 0x00000002b9037220 */ /* 0x000fe20000400000 */
[----:B------:R-:W-:Y:S01]  /*1ea50*/  PRMT R13, R9, 0x7610, R13 ;  /* 0x00007610090d7816 */ /* 0x000fe2000000000d */
[----:B------:R0:W-:Y:S01]  /*1ea60*/  @P5 STG.E.U16 desc[UR44][R4.64+0x152], R11 ;  /* 0x0001520b04005986 */ /* 0x0001e2000c10152c */
[----:B------:R-:W-:-:S02]  /*1ea70*/  ISETP.GT.AND P0, PT, R0, 0xb0, P3 ;  /* 0x000000b00000780c */ /* 0x000fc40001f04270 */
        /* <DEDUP_REMOVED lines=26> */
[----:B------:R-:W-:Y:S02]  /*1ec20*/  ISETP.GT.AND P1, PT, R0, 0xb8, P2 ;  /* 0x000000b80000780c */ /* 0x000fe40001724270 */
[----:B------:R-:W-:Y:S02]  /*1ec30*/  F2FP.BF16.F32.PACK_AB R8, RZ, R8 ;  /* 0x00000008ff08723e */ /* 0x000fe400000010ff */
[----:B0-----:R-:W-:Y:S01]  /*1ec40*/  PRMT R10, R9, 0x7610, R10 ;  /* 0x00007610090a7816 */ /* 0x001fe2000000000a */
[-C--:B------:R-:W-:Y:S01]  /*1ec50*/  FMUL R9, R178, R2.reuse ;  /* 0x00000002b2097220 */ /* 0x080fe20000400000 */
[----:B-1----:R-:W-:Y:S01]  /*1ec60*/  PRMT R11, R3, 0x7610, R11 ;  /* 0x00007610030b7816 */ /* 0x002fe2000000000b */
[----:B------:R-:W-:Y:S01]  /*1ec70*/  FMUL R3, R177, R2 ;  /* 0x00000002b1037220 */ /* 0x000fe20000400000 */
[----:B------:R0:W-:Y:S02]  /*1ec80*/  @P5 STG.E.U16 desc[UR44][R4.64+0x170], R12 ;  /* 0x0001700c04005986 */ /* 0x0001e4000c10152c */
[----:B------:R-:W-:-:S02]  /*1ec90*/  F2FP.BF16.F32.PACK_AB R9, RZ, R9 ;  /* 0x00000009ff09723e */ /* 0x000fc400000010ff */
[C---:B------:R-:W-:Y:S02]  /*1eca0*/  ISETP.GT.AND P4, PT, R0.reuse, 0xb9, P2 ;  /* 0x000000b90000780c */ /* 0x040fe40001784270 */
[----:B------:R-:W-:Y:S02]  /*1ecb0*/  ISETP.GT.AND P5, PT, R0, 0xc0, P3 ;  /* 0x000000c00000780c */ /* 0x000fe40001fa4270 */
[----:B0-----:R-:W-:Y:S02]  /*1ecc0*/  PRMT R12, R8, 0x7610, R12 ;  /* 0x00007610080c7816 */ /* 0x001fe4000000000c */
[----:B------:R-:W-:Y:S01]  /*1ecd0*/  F2FP.BF16.F32.PACK_AB R8, RZ, R3 ;  /* 0x00000003ff08723e */ /* 0x000fe200000010ff */
[----:B------:R-:W-:Y:S01]  /*1ece0*/  FMUL R3, R176, R2 ;  /* 0x00000002b0037220 */ /* 0x000fe20000400000 */
[----:B------:R-:W-:Y:S01]  /*1ecf0*/  PRMT R13, R9, 0x7610, R13 ;  /* 0x00007610090d7816 */ /* 0x000fe2000000000d */
[----:B------:R0:W-:Y:S01]  /*1ed00*/  @P6 STG.E.U16 desc[UR44][R4.64+0x172], R10 ;  /* 0x0001720a04006986 */ /* 0x0001e2000c10152c */
[----:B------:R-:W-:-:S02]  /*1ed10*/  ISETP.GT.AND P0, PT, R0, 0xc1, P3 ;  /* 0x000000c10000780c */ /* 0x000fc40001f04270 */
[----:B------:R-:W-:Y:S01]  /*1ed20*/  F2FP.BF16.F32.PACK_AB R9, RZ, R3 ;  /* 0x00000003ff09723e */ /* 0x000fe200000010ff */
[----:B------:R1:W-:Y:S01]  /*1ed30*/  @P1 STG.E.U16 desc[UR44][R6.64+0x170], R11 ;  /* 0x0001700b06001986 */ /* 0x0003e2000c10152c */
[-C--:B------:R-:W-:Y:S01]  /*1ed40*/  FMUL R3, R174, R2.reuse ;  /* 0x00000002ae037220 */ /* 0x080fe20000400000 */
[----:B------:R-:W-:Y:S02]  /*1ed50*/  ISETP.GT.AND P1, PT, R0, 0xc0, P2 ;  /* 0x000000c00000780c */ /* 0x000fe40001724270 */
        /* <DEDUP_REMOVED lines=40> */
[C---:B------:R-:W-:Y:S01]  /*1efe0*/  ISETP.GT.AND P0, PT, R0.reuse, 0xd0, P2 ;  /* 0x000000d00000780c */ /* 0x040fe20001704270 */
        /* <DEDUP_REMOVED lines=11> */
[----:B------:R-:W-:Y:S01]  /*1f0a0*/  ISETP.GT.AND P5, PT, R0, 0xd9, P3 ;  /* 0x000000d90000780c */ /* 0x000fe20001fa4270 */
[----:B------:R-:W-:Y:S01]  /*1f0b0*/  FMUL R8, R164, R2 ;  /* 0x00000002a4087220 */ /* 0x000fe20000400000 */
[----:B------:R-:W-:Y:S01]  /*1f0c0*/  @P0 STG.E.U16 desc[UR44][R6.64+0x1a0], R14 ;  /* 0x0001a00e06000986 */ /* 0x000fe2000c10152c */
[----:B------:R-:W-:-:S03]  /*1f0d0*/  ISETP.GT.AND P0, PT, R0, 0xd8, P2 ;  /* 0x000000d80000780c */ /* 0x000fc60001704270 */
[----:B------:R0:W-:Y:S01]  /*1f0e0*/  @P1 STG.E.U16 desc[UR44][R6.64+0x1a2], R9 ;  /* 0x0001a20906001986 */ /* 0x0001e2000c10152c */
[----:B------:R-:W-:Y:S02]  /*1f0f0*/  F2FP.BF16.F32.PACK_AB R8, RZ, R8 ;  /* 0x00000008ff08723e */ /* 0x000fe400000010ff */
[----:B------:R-:W-:Y:S02]  /*1f100*/  ISETP.GT.AND P1, PT, R0, 0xd9, P2 ;  /* 0x000000d90000780c */ /* 0x000fe40001724270 */
        /* <DEDUP_REMOVED lines=16> */
[----:B------:R1:W-:Y:S01]  /*1f210*/  @P1 STG.E.U16 desc[UR44][R6.64+0x1b2], R10 ;  /* 0x0001b20a06001986 */ /* 0x0003e2000c10152c */
[C---:B------:R-:W-:Y:S02]  /*1f220*/  ISETP.GT.AND P1, PT, R0.reuse, 0xe0, P2 ;  /* 0x000000e00000780c */ /* 0x040fe40001724270 */
[----:B------:R-:W-:Y:S02]  /*1f230*/  ISETP.GT.AND P0, PT, R0, 0xe1, P2 ;  /* 0x000000e10000780c */ /* 0x000fe40001704270 */
[----:B0-----:R-:W-:Y:S02]  /*1f240*/  PRMT R12, R8, 0x7610, R12 ;  /* 0x00007610080c7816 */ /* 0x001fe4000000000c */
[----:B------:R-:W-:Y:S01]  /*1f250*/  F2FP.BF16.F32.PACK_AB R8, RZ, R3 ;  /* 0x00000003ff08723e */ /* 0x000fe200000010ff */
[----:B------:R-:W-:Y:S01]  /*1f260*/  FMUL R3, R157, R2 ;  /* 0x000000029d037220 */ /* 0x000fe20000400000 */
[----:B------:R0:W-:Y:S01]  /*1f270*/  @P4 STG.E.U16 desc[UR44][R4.64+0x1c0], R11 ;  /* 0x0001c00b04004986 */ /* 0x0001e2000c10152c */
[----:B-1----:R-:W-:-:S02]  /*1f280*/  PRMT R10, R9, 0x7610, R10 ;  /* 0x00007610090a7816 */ /* 0x002fc4000000000a */
[----:B------:R-:W-:Y:S01]  /*1f290*/  PRMT R13, R8, 0x7610, R13 ;  /* 0x00007610080d7816 */ /* 0x000fe2000000000d */
[----:B------:R-:W-:Y:S01]  /*1f2a0*/  @P5 STG.E.U16 desc[UR44][R4.64+0x1c2], R12 ;  /* 0x0001c20c04005986 */ /* 0x000fe2000c10152c */
[-C--:B------:R-:W-:Y:S01]  /*1f2b0*/  FMUL R8, R156, R2.reuse ;  /* 0x000000029c087220 */ /* 0x080fe20000400000 */
[C---:B------:R-:W-:Y:S02]  /*1f2c0*/  ISETP.GT.AND P4, PT, R0.reuse, 0xe8, P3 ;  /* 0x000000e80000780c */ /* 0x040fe40001f84270 */
[----:B------:R-:W-:Y:S01]  /*1f2d0*/  F2FP.BF16.F32.PACK_AB R9, RZ, R3 ;  /* 0x00000003ff09723e */ /* 0x000fe200000010ff */
[----:B------:R-:W-:Y:S01]  /*1f2e0*/  FMUL R3, R155, R2 ;  /* 0x000000029b037220 */ /* 0x000fe20000400000 */
[C---:B------:R-:W-:Y:S02]  /*1f2f0*/  ISETP.GT.AND P5, PT, R0.reuse, 0xe9, P3 ;  /* 0x000000e90000780c */ /* 0x040fe40001fa4270 */
[----:B------:R-:W-:Y:S02]  /*1f300*/  ISETP.GT.AND P6, PT, R0, 0xe8, P2 ;  /* 0x000000e80000780c */ /* 0x000fe400017c4270 */
[----:B------:R-:W-:Y:S01]  /*1f310*/  F2FP.BF16.F32.PACK_AB R8, RZ, R8 ;  /* 0x00000008ff08723e */ /* 0x000fe200000010ff */
[----:B------:R1:W-:Y:S01]  /*1f320*/  @P1 STG.E.U16 desc[UR44][R6.64+0x1c0], R10 ;  /* 0x0001c00a06001986 */ /* 0x0003e2000c10152c */
[----:B------:R-:W-:-:S02]  /*1f330*/  F2FP.BF16.F32.PACK_AB R3, RZ, R3 ;  /* 0x00000003ff03723e */ /* 0x000fc400000010ff */
[C---:B------:R-:W-:Y:S01]  /*1f340*/  ISETP.GT.AND P1, PT, R17.reuse, 0x80, PT ;  /* 0x000000801100780c */ /* 0x040fe20003f24270 */
[----:B------:R2:W-:Y:S01]  /*1f350*/  @P0 STG.E.U16 desc[UR44][R6.64+0x1c2], R13 ;  /* 0x0001c20d06000986 */ /* 0x0005e2000c10152c */
[----:B------:R-:W-:Y:S02]  /*1f360*/  ISETP.GT.AND P0, PT, R17, 0x88, PT ;  /* 0x000000881100780c */ /* 0x000fe40003f04270 */
[----:B0-----:R-:W-:Y:S02]  /*1f370*/  PRMT R11, R8, 0x7610, R11 ;  /* 0x00007610080b7816 */ /* 0x001fe4000000000b */
[----:B------:R-:W-:Y:S02]  /*1f380*/  PRMT R17, R3, 0x7610, R17 ;  /* 0x0000761003117816 */ /* 0x000fe40000000011 */
[----:B-1----:R-:W-:Y:S01]  /*1f390*/  PRMT R10, R9, 0x7610, R10 ;  /* 0x00007610090a7816 */ /* 0x002fe2000000000a */
[----:B------:R-:W-:-:S04]  /*1f3a0*/  FMUL R3, R154, R2 ;  /* 0x000000029a037220 */ /* 0x000fc80000400000 */
[----:B------:R-:W-:Y:S01]  /*1f3b0*/  @P4 STG.E.U16 desc[UR44][R4.64+0x1d0], R10 ;  /* 0x0001d00a04004986 */ /* 0x000fe2000c10152c */
[----:B------:R-:W-:-:S03]  /*1f3c0*/  ISETP.GT.AND P4, PT, R0, 0xe9, P2 ;  /* 0x000000e90000780c */ /* 0x000fc60001784270 */
[----:B------:R0:W-:Y:S01]  /*1f3d0*/  @P5 STG.E.U16 desc[UR44][R4.64+0x1d2], R11 ;  /* 0x0001d20b04005986 */ /* 0x0001e2000c10152c */
[----:B------:R-:W-:-:S03]  /*1f3e0*/  ISETP.GT.AND P5, PT, R0, 0xf0, P3 ;  /* 0x000000f00000780c */ /* 0x000fc60001fa4270 */
[----:B------:R-:W-:Y:S01]  /*1f3f0*/  @P6 STG.E.U16 desc[UR44][R6.64+0x1d0], R17 ;  /* 0x0001d01106006986 */ /* 0x000fe2000c10152c */
[----:B------:R-:W-:Y:S01]  /*1f400*/  ISETP.GT.AND P6, PT, R0, 0xf1, P3 ;  /* 0x000000f10000780c */ /* 0x000fe20001fc4270 */
[-C--:B------:R-:W-:Y:S01]  /*1f410*/  FMUL R8, R153, R2.reuse ;  /* 0x0000000299087220 */ /* 0x080fe20000400000 */
[----:B------:R-:W-:Y:S01]  /*1f420*/  FMUL R9, R152, R2 ;  /* 0x0000000298097220 */ /* 0x000fe20000400000 */
[----:B--2---:R-:W-:-:S03]  /*1f430*/  F2FP.BF16.F32.PACK_AB R13, RZ, R3 ;  /* 0x00000003ff0d723e */ /* 0x004fc600000010ff */
[----:B------:R-:W-:Y:S02]  /*1f440*/  F2FP.BF16.F32.PACK_AB R14, RZ, R8 ;  /* 0x00000008ff0e723e */ /* 0x000fe400000010ff */
[----:B------:R-:W-:Y:S01]  /*1f450*/  F2FP.BF16.F32.PACK_AB R15, RZ, R9 ;  /* 0x00000009ff0f723e */ /* 0x000fe200000010ff */
[----:B------:R-:W-:Y:S01]  /*1f460*/  @P4 STG.E.U16 desc[UR44][R6.64+0x1d2], R13 ;  /* 0x0001d20d06004986 */ /* 0x000fe2000c10152c */
[----:B------:R-:W-:-:S03]  /*1f470*/  ISETP.GT.AND P4, PT, R0, 0xf1, P2 ;  /* 0x000000f10000780c */ /* 0x000fc60001784270 */
[----:B------:R-:W-:Y:S04]  /*1f480*/  @P5 STG.E.U16 desc[UR44][R4.64+0x1e0], R14 ;  /* 0x0001e00e04005986 */ /* 0x000fe8000c10152c */
[----:B------:R-:W-:Y:S01]  /*1f490*/  @P6 STG.E.U16 desc[UR44][R4.64+0x1e2], R15 ;  /* 0x0001e20f04006986 */ /* 0x000fe2000c10152c */
[----:B------:R-:W-:Y:S01]  /*1f4a0*/  ISETP.GT.AND P6, PT, R0, 0xf0, P2 ;  /* 0x000000f00000780c */ /* 0x000fe200017c4270 */
[-C--:B0-----:R-:W-:Y:S01]  /*1f4b0*/  FMUL R11, R23, R2.reuse ;  /* 0x00000002170b7220 */ /* 0x081fe20000400000 */
[----:B------:R-:W-:-:S04]  /*1f4c0*/  FMUL R12, R22, R2 ;  /* 0x00000002160c7220 */ /* 0x000fc80000400000 */
[----:B------:R-:W-:Y:S02]  /*1f4d0*/  F2FP.BF16.F32.PACK_AB R11, RZ, R11 ;  /* 0x0000000bff0b723e */ /* 0x000fe400000010ff */
[----:B------:R-:W-:Y:S02]  /*1f4e0*/  F2FP.BF16.F32.PACK_AB R12, RZ, R12 ;  /* 0x0000000cff0c723e */ /* 0x000fe400000010ff */
[C---:B------:R-:W-:Y:S02]  /*1f4f0*/  ISETP.GT.AND P5, PT, R0.reuse, 0xf8, P3 ;  /* 0x000000f80000780c */ /* 0x040fe40001fa4270 */
[----:B------:R-:W-:Y:S01]  /*1f500*/  ISETP.GT.AND P3, PT, R0, 0xf9, P3 ;  /* 0x000000f90000780c */ /* 0x000fe20001f64270 */
[----:B------:R-:W-:Y:S01]  /*1f510*/  @P6 STG.E.U16 desc[UR44][R6.64+0x1e0], R11 ;  /* 0x0001e00b06006986 */ /* 0x000fe2000c10152c */
[----:B------:R-:W-:-:S03]  /*1f520*/  FMUL R10, R21, R2 ;  /* 0x00000002150a7220 */ /* 0x000fc60000400000 */
[----:B------:R0:W-:Y:S01]  /*1f530*/  @P4 STG.E.U16 desc[UR44][R6.64+0x1e2], R12 ;  /* 0x0001e20c06004986 */ /* 0x0001e2000c10152c */
[----:B------:R-:W-:Y:S01]  /*1f540*/  ISETP.GT.AND P4, PT, R0, 0xf8, P2 ;  /* 0x000000f80000780c */ /* 0x000fe20001784270 */
[-C--:B------:R-:W-:Y:S01]  /*1f550*/  FMUL R9, R20, R2.reuse ;  /* 0x0000000214097220 */ /* 0x080fe20000400000 */
[-C--:B------:R-:W-:Y:S01]  /*1f560*/  FMUL R8, R18, R2.reuse ;  /* 0x0000000212087220 */ /* 0x080fe20000400000 */
[----:B------:R-:W-:Y:S01]  /*1f570*/  FMUL R3, R19, R2 ;  /* 0x0000000213037220 */ /* 0x000fe20000400000 */
[----:B------:R-:W-:Y:S02]  /*1f580*/  F2FP.BF16.F32.PACK_AB R10, RZ, R10 ;  /* 0x0000000aff0a723e */ /* 0x000fe400000010ff */
[----:B------:R-:W-:Y:S02]  /*1f590*/  ISETP.GT.AND P2, PT, R0, 0xf9, P2 ;  /* 0x000000f90000780c */ /* 0x000fe40001744270 */
[----:B------:R-:W-:Y:S02]  /*1f5a0*/  F2FP.BF16.F32.PACK_AB R9, RZ, R9 ;  /* 0x00000009ff09723e */ /* 0x000fe400000010ff */
[----:B------:R-:W-:-:S02]  /*1f5b0*/  F2FP.BF16.F32.PACK_AB R8, RZ, R8 ;  /* 0x00000008ff08723e */ /* 0x000fc400000010ff */
[----:B------:R-:W-:Y:S01]  /*1f5c0*/  F2FP.BF16.F32.PACK_AB R3, RZ, R3 ;  /* 0x00000003ff03723e */ /* 0x000fe200000010ff */
[----:B------:R-:W-:Y:S01]  /*1f5d0*/  @P5 STG.E.U16 desc[UR44][R4.64+0x1f0], R10 ;  /* 0x0001f00a04005986 */ /* 0x000fe2000c10152c */
[----:B0-----:R-:W-:Y:S01]  /*1f5e0*/  PRMT R12, R8, 0x7610, R12 ;  /* 0x00007610080c7816 */ /* 0x001fe2000000000c */
[----:B------:R-:W-:Y:S01]  /*1f5f0*/  @P4 IMAD.MOV.U32 R8, RZ, RZ, R6 ;  /* 0x000000ffff084224 */ /* 0x000fe200078e0006 */
[----:B------:R-:W-:Y:S01]  /*1f600*/  PRMT R11, R3, 0x7610, R11 ;  /* 0x00007610030b7816 */ /* 0x000fe2000000000b */
[----:B------:R0:W-:Y:S01]  /*1f610*/  @P3 STG.E.U16 desc[UR44][R4.64+0x1f2], R9 ;  /* 0x0001f20904003986 */ /* 0x0001e2000c10152c */
[----:B------:R-:W-:Y:S02]  /*1f620*/  USHF.L.U32 UR12, UR8, 0x8, URZ ;  /* 0x00000008080c7899 */ /* 0x000fe4000800063f */
[----:B------:R-:W-:Y:S01]  /*1f630*/  USHF.L.U64.HI UR11, UR8, 0x8, UR9 ;  /* 0x00000008080b7899 */ /* 0x000fe20008010209 */
[----:B0-----:R-:W-:-:S03]  /*1f640*/  @P4 MOV R9, R7 ;  /* 0x0000000700094202 */ /* 0x001fc60000000f00 */
[----:B------:R-:W-:Y:S02]  /*1f650*/  IMAD.U32 R3, RZ, RZ, UR12 ;  /* 0x0000000cff037e24 */ /* 0x000fe4000f8e00ff */
[----:B------:R0:W-:Y:S01]  /*1f660*/  @P4 STG.E.U16 desc[UR44][R8.64+0x1f0], R11 ;  /* 0x0001f00b08004986 */ /* 0x0001e2000c10152c */
[C---:B------:R-:W-:Y:S02]  /*1f670*/  ISETP.GT.AND P3, PT, R0.reuse, RZ, P1 ;  /* 0x000000ff0000720c */ /* 0x040fe40000f64270 */
[----:B------:R-:W-:Y:S01]  /*1f680*/  ISETP.GT.AND P4, PT, R0, 0x1, P1 ;  /* 0x000000010000780c */ /* 0x000fe20000f84270 */
[-C--:B------:R-:W-:Y:S01]  /*1f690*/  FMUL R24, R24, R2.reuse ;  /* 0x0000000218187220 */ /* 0x080fe20000400000 */
[----:B------:R-:W-:Y:S01]  /*1f6a0*/  FMUL R25, R25, R2 ;  /* 0x0000000219197220 */ /* 0x000fe20000400000 */
[----:B0-----:R-:W-:Y:S01]  /*1f6b0*/  @P2 IMAD.MOV.U32 R8, RZ, RZ, R6 ;  /* 0x000000ffff082224 */ /* 0x001fe200078e0006 */
[----:B------:R-:W-:Y:S01]  /*1f6c0*/  @P2 MOV R9, R7 ;  /* 0x0000000700092202 */ /* 0x000fe20000000f00 */
[----:B------:R-:W-:-:S04]  /*1f6d0*/  IMAD.U32 R7, RZ, RZ, UR11 ;  /* 0x0000000bff077e24 */ /* 0x000fc8000f8e00ff */
[----:B------:R0:W-:Y:S01]  /*1f6e0*/  @P2 STG.E.U16 desc[UR44][R8.64+0x1f2], R12 ;  /* 0x0001f20c08002986 */ /* 0x0001e2000c10152c */
[C---:B------:R-:W-:Y:S02]  /*1f6f0*/  IADD3 R6, P2, P6, R4.reuse, UR5, R3 ;  /* 0x0000000504067c10 */ /* 0x040fe4000fe5e003 */
[----:B------:R-:W-:Y:S02]  /*1f700*/  IADD3 R4, P5, R4, UR12, RZ ;  /* 0x0000000c04047c10 */ /* 0x000fe4000ffbe0ff */
[C---:B------:R-:W-:Y:S02]  /*1f710*/  IADD3.X R7, R5.reuse, UR4, R7, P2, P6 ;  /* 0x0000000405077c10 */ /* 0x040fe400097ec407 */
[----:B------:R-:W-:Y:S02]  /*1f720*/  F2FP.BF16.F32.PACK_AB R24, RZ, R24 ;  /* 0x00000018ff18723e */ /* 0x000fe400000010ff */
[----:B------:R-:W-:Y:S02]  /*1f730*/  IADD3.X R5, R5, UR11, RZ, P5, !PT ;  /* 0x0000000b05057c10 */ /* 0x000fe4000affe4ff */
[----:B------:R-:W-:-:S02]  /*1f740*/  F2FP.BF16.F32.PACK_AB R25, RZ, R25 ;  /* 0x00000019ff19723e */ /* 0x000fc400000010ff */
[C---:B------:R-:W-:Y:S01]  /*1f750*/  ISETP.GT.AND P2, PT, R0.reuse, RZ, P0 ;  /* 0x000000ff0000720c */ /* 0x040fe20000744270 */
[----:B------:R-:W-:Y:S01]  /*1f760*/  @P3 STG.E.U16 desc[UR44][R4.64], R24 ;  /* 0x0000001804003986 */ /* 0x000fe2000c10152c */
[----:B------:R-:W-:Y:S01]  /*1f770*/  ISETP.GT.AND P3, PT, R0, 0x1, P0 ;  /* 0x000000010000780c */ /* 0x000fe20000764270 */
[-C--:B------:R-:W-:Y:S02]  /*1f780*/  FMUL R26, R26, R2.reuse ;  /* 0x000000021a1a7220 */ /* 0x080fe40000400000 */
[----:B------:R-:W-:Y:S01]  /*1f790*/  @P4 STG.E.U16 desc[UR44][R4.64+0x2], R25 ;  /* 0x0000021904004986 */ /* 0x000fe2000c10152c */
[----:B------:R-:W-:Y:S01]  /*1f7a0*/  ISETP.GT.AND P4, PT, R0, 0x8, P1 ;  /* 0x000000080000780c */ /* 0x000fe20000f84270 */
[-C--:B------:R-:W-:Y:S01]  /*1f7b0*/  FMUL R27, R27, R2.reuse ;  /* 0x000000021b1b7220 */ /* 0x080fe20000400000 */
[----:B0-----:R-:W-:Y:S01]  /*1f7c0*/  IADD3 R8, P5, R4, UR5, RZ ;  /* 0x0000000504087c10 */ /* 0x001fe2000ffbe0ff */
[----:B------:R-:W-:Y:S01]  /*1f7d0*/  FMUL R28, R28, R2 ;  /* 0x000000021c1c7220 */ /* 0x000fe20000400000 */
[----:B------:R-:W-:-:S02]  /*1f7e0*/  F2FP.BF16.F32.PACK_AB R26, RZ, R26 ;  /* 0x0000001aff1a723e */ /* 0x000fc400000010ff */
[----:B------:R-:W-:Y:S02]  /*1f7f0*/  IADD3.X R9, R5, UR4, RZ, P5, !PT ;  /* 0x0000000405097c10 */ /* 0x000fe4000affe4ff */
[----:B------:R-:W-:Y:S02]  /*1f800*/  F2FP.BF16.F32.PACK_AB R27, RZ, R27 ;  /* 0x0000001bff1b723e */ /* 0x000fe400000010ff */
[----:B------:R-:W-:Y:S01]  /*1f810*/  F2FP.BF16.F32.PACK_AB R28, RZ, R28 ;  /* 0x0000001cff1c723e */ /* 0x000fe200000010ff */
[----:B------:R-:W-:Y:S01]  /*1f820*/  @P2 STG.E.U16 desc[UR44][R8.64], R26 ;  /* 0x0000001a08002986 */ /* 0x000fe2000c10152c */
[C---:B------:R-:W-:Y:S02]  /*1f830*/  ISETP.GT.AND P5, PT, R0.reuse, 0x9, P1 ;  /* 0x000000090000780c */ /* 0x040fe40000fa4270 */
[C---:B------:R-:W-:Y:S01]  /*1f840*/  ISETP.GT.AND P2, PT, R0.reuse, 0x8, P0 ;  /* 0x000000080000780c */ /* 0x040fe20000744270 */
[----:B------:R-:W-:Y:S01]  /*1f850*/  @P3 STG.E.U16 desc[UR44][R8.64+0x2], R27 ;  /* 0x0000021b08003986 */ /* 0x000fe2000c10152c */
[-C--:B------:R-:W-:Y:S01]  /*1f860*/  FMUL R29, R29, R2.reuse ;  /* 0x000000021d1d7220 */ /* 0x080fe20000400000 */
[----:B------:R-:W-:Y:S01]  /*1f870*/  ISETP.GT.AND P3, PT, R0, 0x9, P0 ;  /* 0x000000090000780c */ /* 0x000fe20000764270 */
[-C--:B------:R-:W-:Y:S01]  /*1f880*/  FMUL R30, R30, R2.reuse ;  /* 0x000000021e1e7220 */ /* 0x080fe20000400000 */
[----:B------:R-:W-:Y:S01]  /*1f890*/  @P4 STG.E.U16 desc[UR44][R4.64+0x10], R28 ;  /* 0x0000101c04004986 */ /* 0x000fe2000c10152c */
[----:B------:R-:W-:Y:S01]  /*1f8a0*/  ISETP.GT.AND P4, PT, R0, 0x10, P1 ;  /* 0x000000100000780c */ /* 0x000fe20000f84270 */
[-C--:B------:R-:W-:Y:S01]  /*1f8b0*/  FMUL R31, R31, R2.reuse ;  /* 0x000000021f1f7220 */ /* 0x080fe20000400000 */
[----:B------:R-:W-:Y:S01]  /*1f8c0*/  IADD3 R10, P6, R4, UR5, RZ ;  /* 0x00000005040a7c10 */ /* 0x000fe2000ffde0ff */
[----:B------:R-:W-:Y:S01]  /*1f8d0*/  FMUL R32, R32, R2 ;  /* 0x0000000220207220 */ /* 0x000fe20000400000 */
[----:B------:R-:W-:-:S02]  /*1f8e0*/  F2FP.BF16.F32.PACK_AB R29, RZ, R29 ;  /* 0x0000001dff1d723e */ /* 0x000fc400000010ff */
[----:B------:R-:W-:Y:S02]  /*1f8f0*/  F2FP.BF16.F32.PACK_AB R30, RZ, R30 ;  /* 0x0000001eff1e723e */ /* 0x000fe400000010ff */
[----:B------:R-:W-:Y:S02]  /*1f900*/  IADD3.X R11, R5, UR4, RZ, P6, !PT ;  /* 0x00000004050b7c10 */ /* 0x000fe4000b7fe4ff */
[----:B------:R-:W-:Y:S01]  /*1f910*/  F2FP.BF16.F32.PACK_AB R31, RZ, R31 ;  /* 0x0000001fff1f723e */ /* 0x000fe200000010ff */
[----:B------:R-:W-:Y:S01]  /*1f920*/  @P5 STG.E.U16 desc[UR44][R4.64+0x12], R29 ;  /* 0x0000121d04005986 */ /* 0x000fe2000c10152c */
[----:B------:R-:W-:Y:S02]  /*1f930*/  F2FP.BF16.F32.PACK_AB R32, RZ, R32 ;  /* 0x00000020ff20723e */ /* 0x000fe400000010ff */
[C---:B------:R-:W-:Y:S01]  /*1f940*/  ISETP.GT.AND P5, PT, R0.reuse, 0x11, P1 ;  /* 0x000000110000780c */ /* 0x040fe20000fa4270 */
[----:B------:R-:W-:Y:S01]  /*1f950*/  @P2 STG.E.U16 desc[UR44][R10.64+0x10], R30 ;  /* 0x0000101e0a002986 */ /* 0x000fe2000c10152c */
[----:B------:R-:W-:Y:S01]  /*1f960*/  ISETP.GT.AND P2, PT, R0, 0x10, P0 ;  /* 0x000000100000780c */ /* 0x000fe20000744270 */
[----:B------:R-:W-:-:S02]  /*1f970*/  FMUL R33, R33, R2 ;  /* 0x0000000221217220 */ /* 0x000fc40000400000 */
[----:B------:R-:W-:Y:S01]  /*1f980*/  @P3 STG.E.U16 desc[UR44][R6.64+0x12], R31 ;  /* 0x0000121f06003986 */ /* 0x000fe2000c10152c */
[----:B------:R-:W-:Y:S01]  /*1f990*/  ISETP.GT.AND P3, PT, R0, 0x11, P0 ;  /* 0x000000110000780c */ /* 0x000fe20000764270 */
[-C--:B------:R-:W-:Y:S02]  /*1f9a0*/  FMUL R34, R34, R2.reuse ;  /* 0x0000000222227220 */ /* 0x080fe40000400000 */
[----:B------:R-:W-:Y:S01]  /*1f9b0*/  @P4 STG.E.U16 desc[UR44][R4.64+0x20], R32 ;  /* 0x0000202004004986 */ /* 0x000fe2000c10152c */
[----:B------:R-:W-:Y:S01]  /*1f9c0*/  ISETP.GT.AND P4, PT, R0, 0x18, P1 ;  /* 0x000000180000780c */ /* 0x000fe20000f84270 */
[-C--:B------:R-:W-:Y:S01]  /*1f9d0*/  FMUL R35, R35, R2.reuse ;  /* 0x0000000223237220 */ /* 0x080fe20000400000 */
[----:B------:R-:W-:Y:S01]  /*1f9e0*/  FMUL R36, R36, R2 ;  /* 0x0000000224247220 */ /* 0x000fe20000400000 */
[----:B------:R-:W-:Y:S02]  /*1f9f0*/  F2FP.BF16.F32.PACK_AB R33, RZ, R33 ;  /* 0x00000021ff21723e */ /* 0x000fe400000010ff */
[----:B------:R-:W-:-:S02]  /*1fa00*/  F2FP.BF16.F32.PACK_AB R34, RZ, R34 ;  /* 0x00000022ff22723e */ /* 0x000fc400000010ff */
[----:B------:R-:W-:Y:S01]  /*1fa10*/  F2FP.BF16.F32.PACK_AB R35, RZ, R35 ;  /* 0x00000023ff23723e */ /* 0x000fe200000010ff */
[----:B------:R-:W-:Y:S01]  /*1fa20*/  @P5 STG.E.U16 desc[UR44][R4.64+0x22], R33 ;  /* 0x0000222104005986 */ /* 0x000fe2000c10152c */
[----:B------:R-:W-:Y:S02]  /*1fa30*/  F2FP.BF16.F32.PACK_AB R36, RZ, R36 ;  /* 0x00000024ff24723e */ /* 0x000fe400000010ff */
[C---:B------:R-:W-:Y:S01]  /*1fa40*/  ISETP.GT.AND P5, PT, R0.reuse, 0x19, P1 ;  /* 0x000000190000780c */ /* 0x040fe20000fa4270 */
[----:B------:R-:W-:Y:S01]  /*1fa50*/  @P2 STG.E.U16 desc[UR44][R6.64+0x20], R34 ;  /* 0x0000202206002986 */ /* 0x000fe2000c10152c */
[C---:B------:R-:W-:Y:S01]  /*1fa60*/  ISETP.GT.AND P2, PT, R0.reuse, 0x18, P0 ;  /* 0x000000180000780c */ /* 0x040fe20000744270 */
[-C--:B------:R-:W-:Y:S02]  /*1fa70*/  FMUL R37, R37, R2.reuse ;  /* 0x0000000225257220 */ /* 0x080fe40000400000 */
[----:B------:R-:W-:Y:S01]  /*1fa80*/  @P3 STG.E.U16 desc[UR44][R6.64+0x22], R35 ;  /* 0x0000222306003986 */ /* 0x000fe2000c10152c */
[----:B------:R-:W-:Y:S01]  /*1fa90*/  ISETP.GT.AND P3, PT, R0, 0x19, P0 ;  /* 0x000000190000780c */ /* 0x000fe20000764270 */
[----:B------:R-:W-:-:S02]  /*1faa0*/  FMUL R38, R38, R2 ;  /* 0x0000000226267220 */ /* 0x000fc40000400000 */
[----:B------:R-:W-:Y:S01]  /*1fab0*/  @P4 STG.E.U16 desc[UR44][R4.64+0x30], R36 ;  /* 0x0000302404004986 */ /* 0x000fe2000c10152c */
[----:B------:R-:W-:Y:S01]  /*1fac0*/  ISETP.GT.AND P4, PT, R0, 0x20, P1 ;  /* 0x000000200000780c */ /* 0x000fe20000f84270 */
[-C--:B------:R-:W-:Y:S01]  /*1fad0*/  FMUL R39, R39, R2.reuse ;  /* 0x0000000227277220 */ /* 0x080fe20000400000 */
[----:B------:R-:W-:Y:S01]  /*1fae0*/  FMUL R40, R40, R2 ;  /* 0x0000000228287220 */ /* 0x000fe20000400000 */
[----:B------:R-:W-:Y:S02]  /*1faf0*/  F2FP.BF16.F32.PACK_AB R37, RZ, R37 ;  /* 0x00000025ff25723e */ /* 0x000fe400000010ff */
[----:B------:R-:W-:Y:S02]  /*1fb00*/  F2FP.BF16.F32.PACK_AB R38, RZ, R38 ;  /* 0x00000026ff26723e */ /* 0x000fe400000010ff */
[----:B------:R-:W-:Y:S01]  /*1fb10*/  F2FP.BF16.F32.PACK_AB R39, RZ, R39 ;  /* 0x00000027ff27723e */ /* 0x000fe200000010ff */
[----:B------:R-:W-:Y:S01]  /*1fb20*/  @P5 STG.E.U16 desc[UR44][R4.64+0x32], R37 ;  /* 0x0000322504005986 */ /* 0x000fe2000c10152c */
[----:B------:R-:W-:-:S02]  /*1fb30*/  F2FP.BF16.F32.PACK_AB R40, RZ, R40 ;  /* 0x00000028ff28723e */ /* 0x000fc400000010ff */
[C---:B------:R-:W-:Y:S01]  /*1fb40*/  ISETP.GT.AND P5, PT, R0.reuse, 0x21, P1 ;  /* 0x000000210000780c */ /* 0x040fe20000fa4270 */
[----:B------:R-:W-:Y:S01]  /*1fb50*/  @P2 STG.E.U16 desc[UR44][R6.64+0x30], R38 ;  /* 0x0000302606002986 */ /* 0x000fe2000c10152c */
[C---:B------:R-:W-:Y:S01]  /*1fb60*/  ISETP.GT.AND P2, PT, R0.reuse, 0x20, P0 ;  /* 0x000000200000780c */ /* 0x040fe20000744270 */
[-C--:B------:R-:W-:Y:S02]  /*1fb70*/  FMUL R41, R41, R2.reuse ;  /* 0x0000000229297220 */ /* 0x080fe40000400000 */
[----:B------:R-:W-:Y:S01]  /*1fb80*/  @P3 STG.E.U16 desc[UR44][R6.64+0x32], R39 ;  /* 0x0000322706003986 */ /* 0x000fe2000c10152c */
[----:B------:R-:W-:Y:S01]  /*1fb90*/  ISETP.GT.AND P3, PT, R0, 0x21, P0 ;  /* 0x000000210000780c */ /* 0x000fe20000764270 */
[-C--:B------:R-:W-:Y:S02]  /*1fba0*/  FMUL R42, R42, R2.reuse ;  /* 0x000000022a2a7220 */ /* 0x080fe40000400000 */
[----:B------:R-:W-:Y:S01]  /*1fbb0*/  @P4 STG.E.U16 desc[UR44][R4.64+0x40], R40 ;  /* 0x0000402804004986 */ /* 0x000fe2000c10152c */
[----:B------:R-:W-:Y:S01]  /*1fbc0*/  ISETP.GT.AND P4, PT, R0, 0x28, P1 ;  /* 0x000000280000780c */ /* 0x000fe20000f84270 */
[-C--:B------:R-:W-:Y:S01]  /*1fbd0*/  FMUL R43, R43, R2.reuse ;  /* 0x000000022b2b7220 */ /* 0x080fe20000400000 */
[----:B------:R-:W-:Y:S01]  /*1fbe0*/  FMUL R44, R44, R2 ;  /* 0x000000022c2c7220 */ /* 0x000fe20000400000 */
[----:B------:R-:W-:-:S02]  /*1fbf0*/  F2FP.BF16.F32.PACK_AB R41, RZ, R41 ;  /* 0x00000029ff29723e */ /* 0x000fc400000010ff */
[----:B------:R-:W-:Y:S02]  /*1fc00*/  F2FP.BF16.F32.PACK_AB R42, RZ, R42 ;  /* 0x0000002aff2a723e */ /* 0x000fe400000010ff */
        /* <DEDUP_REMOVED lines=357> */
[----:B------:R-:W-:Y:S01]  /*21260*/  ISETP.GT.AND P2, PT, R0, 0xd8, P0 ;  /* 0x000000d80000780c */ /* 0x000fe20000744270 */
[-C--:B------:R-:W-:Y:S02]  /*21270*/  FMUL R133, R133, R2.reuse ;  /* 0x0000000285857220 */ /* 0x080fe40000400000 */
[----:B------:R-:W-:Y:S01]  /*21280*/  @P3 STG.E.U16 desc[UR44][R6.64+0x1a2], R131 ;  /* 0x0001a28306003986 */ /* 0x000fe2000c10152c */
[----:B------:R-:W-:-:S03]  /*21290*/  FMUL R134, R134, R2 ;  /* 0x0000000286867220 */ /* 0x000fc60000400000 */
[----:B------:R-:W-:Y:S01]  /*212a0*/  @P4 STG.E.U16 desc[UR44][R4.64+0x1b0], R132 ;  /* 0x0001b08404004986 */ /* 0x000fe2000c10152c */
[C---:B------:R-:W-:Y:S01]  /*212b0*/  ISETP.GT.AND P4, PT, R0.reuse, 0xd9, P0 ;  /* 0x000000d90000780c */ /* 0x040fe20000784270 */
[----:B------:R-:W-:Y:S01]  /*212c0*/  FMUL R135, R135, R2 ;  /* 0x0000000287877220 */ /* 0x000fe20000400000 */
[----:B------:R-:W-:Y:S02]  /*212d0*/  F2FP.BF16.F32.PACK_AB R133, RZ, R133 ;  /* 0x00000085ff85723e */ /* 0x000fe400000010ff */
[----:B------:R-:W-:Y:S02]  /*212e0*/  F2FP.BF16.F32.PACK_AB R134, RZ, R134 ;  /* 0x00000086ff86723e */ /* 0x000fe400000010ff */
[----:B------:R-:W-:Y:S01]  /*212f0*/  F2FP.BF16.F32.PACK_AB R135, RZ, R135 ;  /* 0x00000087ff87723e */ /* 0x000fe200000010ff */
[----:B------:R-:W-:Y:S01]  /*21300*/  @P5 STG.E.U16 desc[UR44][R4.64+0x1b2], R133 ;  /* 0x0001b28504005986 */ /* 0x000fe2000c10152c */
[----:B------:R-:W-:-:S03]  /*21310*/  ISETP.GT.AND P5, PT, R0, 0xe0, P1 ;  /* 0x000000e00000780c */ /* 0x000fc60000fa4270 */
[----:B------:R-:W-:Y:S01]  /*21320*/  @P2 STG.E.U16 desc[UR44][R6.64+0x1b0], R134 ;  /* 0x0001b08606002986 */ /* 0x000fe2000c10152c */
[----:B------:R-:W-:Y:S01]  /*21330*/  ISETP.GT.AND P2, PT, R0, 0xe1, P1 ;  /* 0x000000e10000780c */ /* 0x000fe20000f44270 */
[-C--:B------:R-:W-:Y:S01]  /*21340*/  FMUL R136, R136, R2.reuse ;  /* 0x0000000288887220 */ /* 0x080fe20000400000 */
[C---:B------:R-:W-:Y:S01]  /*21350*/  ISETP.GT.AND P3, PT, R0.reuse, 0xe0, P0 ;  /* 0x000000e00000780c */ /* 0x040fe20000764270 */
[----:B------:R-:W-:Y:S01]  /*21360*/  @P4 STG.E.U16 desc[UR44][R6.64+0x1b2], R135 ;  /* 0x0001b28706004986 */ /* 0x000fe2000c10152c */
[-C--:B------:R-:W-:Y:S01]  /*21370*/  FMUL R137, R137, R2.reuse ;  /* 0x0000000289897220 */ /* 0x080fe20000400000 */
[----:B------:R-:W-:Y:S01]  /*21380*/  ISETP.GT.AND P4, PT, R0, 0xe1, P0 ;  /* 0x000000e10000780c */ /* 0x000fe20000784270 */
[-C--:B------:R-:W-:Y:S01]  /*21390*/  FMUL R138, R138, R2.reuse ;  /* 0x000000028a8a7220 */ /* 0x080fe20000400000 */
[----:B------:R-:W-:Y:S01]  /*213a0*/  FMUL R139, R139, R2 ;  /* 0x000000028b8b7220 */ /* 0x000fe20000400000 */
[----:B------:R-:W-:Y:S02]  /*213b0*/  F2FP.BF16.F32.PACK_AB R136, RZ, R136 ;  /* 0x00000088ff88723e */ /* 0x000fe400000010ff */
[----:B------:R-:W-:-:S02]  /*213c0*/  F2FP.BF16.F32.PACK_AB R137, RZ, R137 ;  /* 0x00000089ff89723e */ /* 0x000fc400000010ff */
[----:B------:R-:W-:Y:S02]  /*213d0*/  F2FP.BF16.F32.PACK_AB R138, RZ, R138 ;  /* 0x0000008aff8a723e */ /* 0x000fe400000010ff */
[----:B------:R-:W-:Y:S01]  /*213e0*/  F2FP.BF16.F32.PACK_AB R139, RZ, R139 ;  /* 0x0000008bff8b723e */ /* 0x000fe200000010ff */
[----:B------:R-:W-:Y:S01]  /*213f0*/  @P5 STG.E.U16 desc[UR44][R4.64+0x1c0], R136 ;  /* 0x0001c08804005986 */ /* 0x000fe2000c10152c */
[----:B------:R-:W-:-:S03]  /*21400*/  ISETP.GT.AND P5, PT, R0, 0xe9, P1 ;  /* 0x000000e90000780c */ /* 0x000fc60000fa4270 */
[----:B------:R-:W-:Y:S01]  /*21410*/  @P2 STG.E.U16 desc[UR44][R4.64+0x1c2], R137 ;  /* 0x0001c28904002986 */ /* 0x000fe2000c10152c */
[C---:B------:R-:W-:Y:S02]  /*21420*/  ISETP.GT.AND P2, PT, R0.reuse, 0xe8, P1 ;  /* 0x000000e80000780c */ /* 0x040fe40000f44270 */
[C---:B------:R-:W-:Y:S01]  /*21430*/  ISETP.GT.AND P6, PT, R0.reuse, 0xe8, P0 ;  /* 0x000000e80000780c */ /* 0x040fe200007c4270 */
[----:B------:R-:W-:Y:S01]  /*21440*/  @P3 STG.E.U16 desc[UR44][R6.64+0x1c0], R138 ;  /* 0x0001c08a06003986 */ /* 0x000fe2000c10152c */
[----:B------:R-:W-:Y:S01]  /*21450*/  ISETP.GT.AND P3, PT, R0, 0xe9, P0 ;  /* 0x000000e90000780c */ /* 0x000fe20000764270 */
[-C--:B------:R-:W-:Y:S01]  /*21460*/  FMUL R140, R140, R2.reuse ;  /* 0x000000028c8c7220 */ /* 0x080fe20000400000 */
[-C--:B------:R-:W-:Y:S01]  /*21470*/  FMUL R141, R141, R2.reuse ;  /* 0x000000028d8d7220 */ /* 0x080fe20000400000 */
[----:B------:R-:W-:Y:S01]  /*21480*/  @P4 STG.E.U16 desc[UR44][R6.64+0x1c2], R139 ;  /* 0x0001c28b06004986 */ /* 0x000fe2000c10152c */
[----:B------:R-:W-:Y:S01]  /*21490*/  ISETP.GT.AND P4, PT, R0, 0xf0, P1 ;  /* 0x000000f00000780c */ /* 0x000fe20000f84270 */
[-C--:B------:R-:W-:Y:S01]  /*214a0*/  FMUL R142, R142, R2.reuse ;  /* 0x000000028e8e7220 */ /* 0x080fe20000400000 */
[-C--:B------:R-:W-:Y:S01]  /*214b0*/  FMUL R143, R143, R2.reuse ;  /* 0x000000028f8f7220 */ /* 0x080fe20000400000 */
[----:B------:R-:W-:Y:S01]  /*214c0*/  FMUL R144, R144, R2 ;  /* 0x0000000290907220 */ /* 0x000fe20000400000 */
[----:B------:R-:W-:-:S02]  /*214d0*/  F2FP.BF16.F32.PACK_AB R140, RZ, R140 ;  /* 0x0000008cff8c723e */ /* 0x000fc400000010ff */
[----:B------:R-:W-:Y:S02]  /*214e0*/  F2FP.BF16.F32.PACK_AB R141, RZ, R141 ;  /* 0x0000008dff8d723e */ /* 0x000fe400000010ff */
[----:B------:R-:W-:Y:S02]  /*214f0*/  F2FP.BF16.F32.PACK_AB R142, RZ, R142 ;  /* 0x0000008eff8e723e */ /* 0x000fe400000010ff */
[----:B------:R-:W-:Y:S02]  /*21500*/  F2FP.BF16.F32.PACK_AB R143, RZ, R143 ;  /* 0x0000008fff8f723e */ /* 0x000fe400000010ff */
[----:B------:R-:W-:Y:S01]  /*21510*/  F2FP.BF16.F32.PACK_AB R144, RZ, R144 ;  /* 0x00000090ff90723e */ /* 0x000fe200000010ff */
[----:B------:R-:W-:Y:S01]  /*21520*/  @P2 STG.E.U16 desc[UR44][R4.64+0x1d0], R140 ;  /* 0x0001d08c04002986 */ /* 0x000fe2000c10152c */
[----:B------:R-:W-:-:S03]  /*21530*/  ISETP.GT.AND P2, PT, R0, 0xf1, P1 ;  /* 0x000000f10000780c */ /* 0x000fc60000f44270 */
[----:B------:R-:W-:Y:S01]  /*21540*/  @P5 STG.E.U16 desc[UR44][R4.64+0x1d2], R141 ;  /* 0x0001d28d04005986 */ /* 0x000fe2000c10152c */
[----:B------:R-:W-:-:S03]  /*21550*/  ISETP.GT.AND P5, PT, R0, 0xf0, P0 ;  /* 0x000000f00000780c */ /* 0x000fc600007a4270 */
[----:B------:R-:W-:Y:S01]  /*21560*/  @P6 STG.E.U16 desc[UR44][R6.64+0x1d0], R142 ;  /* 0x0001d08e06006986 */ /* 0x000fe2000c10152c */
[----:B------:R-:W-:-:S03]  /*21570*/  FMUL R145, R145, R2 ;  /* 0x0000000291917220 */ /* 0x000fc60000400000 */
[----:B------:R-:W-:Y:S01]  /*21580*/  @P3 STG.E.U16 desc[UR44][R6.64+0x1d2], R143 ;  /* 0x0001d28f06003986 */ /* 0x000fe2000c10152c */
[----:B------:R-:W-:-:S03]  /*21590*/  ISETP.GT.AND P3, PT, R0, 0xf8, P1 ;  /* 0x000000f80000780c */ /* 0x000fc60000f64270 */
[----:B------:R-:W-:Y:S01]  /*215a0*/  @P4 STG.E.U16 desc[UR44][R4.64+0x1e0], R144 ;  /* 0x0001e09004004986 */ /* 0x000fe2000c10152c */
[----:B------:R-:W-:Y:S01]  /*215b0*/  ISETP.GT.AND P4, PT, R0, 0xf1, P0 ;  /* 0x000000f10000780c */ /* 0x000fe20000784270 */
[-C--:B------:R-:W-:Y:S01]  /*215c0*/  FMUL R146, R146, R2.reuse ;  /* 0x0000000292927220 */ /* 0x080fe20000400000 */
[C---:B------:R-:W-:Y:S01]  /*215d0*/  ISETP.GT.AND P1, PT, R0.reuse, 0xf9, P1 ;  /* 0x000000f90000780c */ /* 0x040fe20000f24270 */
[-C--:B------:R-:W-:Y:S01]  /*215e0*/  FMUL R147, R147, R2.reuse ;  /* 0x0000000293937220 */ /* 0x080fe20000400000 */
[----:B------:R-:W-:Y:S01]  /*215f0*/  ISETP.GT.AND P6, PT, R0, 0xf8, P0 ;  /* 0x000000f80000780c */ /* 0x000fe200007c4270 */
[-C--:B------:R-:W-:Y:S01]  /*21600*/  FMUL R148, R148, R2.reuse ;  /* 0x0000000294947220 */ /* 0x080fe20000400000 */
[----:B------:R-:W-:Y:S01]  /*21610*/  FMUL R149, R149, R2 ;  /* 0x0000000295957220 */ /* 0x000fe20000400000 */
[----:B------:R-:W-:Y:S02]  /*21620*/  F2FP.BF16.F32.PACK_AB R145, RZ, R145 ;  /* 0x00000091ff91723e */ /* 0x000fe400000010ff */
[----:B------:R-:W-:-:S02]  /*21630*/  F2FP.BF16.F32.PACK_AB R146, RZ, R146 ;  /* 0x00000092ff92723e */ /* 0x000fc400000010ff */
[----:B------:R-:W-:Y:S02]  /*21640*/  ISETP.GT.AND P0, PT, R0, 0xf9, P0 ;  /* 0x000000f90000780c */ /* 0x000fe40000704270 */
[----:B------:R-:W-:Y:S01]  /*21650*/  F2FP.BF16.F32.PACK_AB R147, RZ, R147 ;  /* 0x00000093ff93723e */ /* 0x000fe200000010ff */
[----:B------:R-:W-:Y:S01]  /*21660*/  FMUL R150, R150, R2 ;  /* 0x0000000296967220 */ /* 0x000fe20000400000 */
[----:B------:R-:W-:Y:S02]  /*21670*/  F2FP.BF16.F32.PACK_AB R148, RZ, R148 ;  /* 0x00000094ff94723e */ /* 0x000fe400000010ff */
[----:B------:R-:W-:Y:S01]  /*21680*/  F2FP.BF16.F32.PACK_AB R149, RZ, R149 ;  /* 0x00000095ff95723e */ /* 0x000fe200000010ff */
[----:B------:R-:W-:Y:S01]  /*21690*/  FMUL R151, R151, R2 ;  /* 0x0000000297977220 */ /* 0x000fe20000400000 */
[----:B------:R-:W-:Y:S01]  /*216a0*/  @P2 STG.E.U16 desc[UR44][R4.64+0x1e2], R145 ;  /* 0x0001e29104002986 */ /* 0x000fe2000c10152c */
[----:B------:R-:W-:-:S03]  /*216b0*/  F2FP.BF16.F32.PACK_AB R150, RZ, R150 ;  /* 0x00000096ff96723e */ /* 0x000fc600000010ff */
[----:B------:R-:W-:Y:S01]  /*216c0*/  @P5 STG.E.U16 desc[UR44][R6.64+0x1e0], R146 ;  /* 0x0001e09206005986 */ /* 0x000fe2000c10152c */
[----:B------:R-:W-:-:S03]  /*216d0*/  F2FP.BF16.F32.PACK_AB R151, RZ, R151 ;  /* 0x00000097ff97723e */ /* 0x000fc600000010ff */
[----:B------:R-:W-:Y:S04]  /*216e0*/  @P4 STG.E.U16 desc[UR44][R6.64+0x1e2], R147 ;  /* 0x0001e29306004986 */ /* 0x000fe8000c10152c */
[----:B------:R-:W-:Y:S04]  /*216f0*/  @P3 STG.E.U16 desc[UR44][R4.64+0x1f0], R148 ;  /* 0x0001f09404003986 */ /* 0x000fe8000c10152c */
[----:B------:R0:W-:Y:S02]  /*21700*/  @P1 STG.E.U16 desc[UR44][R4.64+0x1f2], R149 ;  /* 0x0001f29504001986 */ /* 0x0001e4000c10152c */
[----:B0-----:R-:W-:Y:S01]  /*21710*/  @P6 IMAD.MOV.U32 R4, RZ, RZ, R6 ;  /* 0x000000ffff046224 */ /* 0x001fe200078e0006 */
[----:B------:R-:W-:-:S05]  /*21720*/  @P6 MOV R5, R7 ;  /* 0x0000000700056202 */ /* 0x000fca0000000f00 */
[----:B------:R0:W-:Y:S04]  /*21730*/  @P6 STG.E.U16 desc[UR44][R4.64+0x1f0], R150 ;  /* 0x0001f09604006986 */ /* 0x0001e8000c10152c */
[----:B------:R0:W-:Y:S02]  /*21740*/  @P0 STG.E.U16 desc[UR44][R6.64+0x1f2], R151 ;  /* 0x0001f29706000986 */ /* 0x0001e4000c10152c */
.L_x_536:
[----:B------:R-:W-:Y:S05]  /*21750*/  BSYNC B0 ;  /* 0x0000000000007941 */ /* 0x000fea0003800000 */
.L_x_28:
[----:B0-----:R-:W2:Y:S04]  /*21760*/  LDL.LU R5, [R1+0x200] ;  /* 0x0002000001057983 */ /* 0x001ea80000300800 */
[----:B------:R-:W2:Y:S01]  /*21770*/  LDL.LU R4, [R1+0x204] ;  /* 0x0002040001047983 */ /* 0x000ea20000300800 */
[----:B------:R-:W-:Y:S01]  /*21780*/  ULDC UR4, c[0x0][0xc] ;  /* 0x0000030000047ab9 */ /* 0x000fe20000000800 */
[----:B------:R-:W-:Y:S01]  /*21790*/  ULDC UR5, c[0x0][0x10] ;  /* 0x0000040000057ab9 */ /* 0x000fe20000000800 */
[----:B-----5:R-:W2:Y:S01]  /*217a0*/  LDC R3, c[0x0][0x14] ;  /* 0x00000500ff037b82 */ /* 0x020ea20000000800 */
[----:B------:R-:W-:Y:S01]  /*217b0*/  UIMAD.WIDE.U32 UR4, UR4, UR5, URZ ;  /* 0x00000005040472a5 */ /* 0x000fe2000f8e003f */
[----:B----4-:R-:W-:Y:S01]  /*217c0*/  PRMT R0, RZ, 0x7610, R0 ;  /* 0x00007610ff007816 */ /* 0x010fe20000000000 */
[----:B------:R-:W-:Y:S01]  /*217d0*/  UMOV UR41, 0xffffffff ;  /* 0xffffffff00297882 */ /* 0x000fe20000000000 */
[----:B------:R-:W-:-:S03]  /*217e0*/  UMOV UR42, 0xffffffff ;  /* 0xffffffff002a7882 */ /* 0x000fc60000000000 */
[----:B--2---:R-:W-:-:S04]  /*217f0*/  IMAD.WIDE.U32 R4, R3, UR4, R4 ;  /* 0x0000000403047c25 */ /* 0x004fc8000f8e0004 */
[----:B------:R-:W-:Y:S01]  /*21800*/  IMAD R3, R3, UR5, RZ ;  /* 0x0000000503037c24 */ /* 0x000fe2000f8e02ff */
[----:B------:R-:W-:Y:S01]  /*21810*/  ULDC.64 UR4, c[0x0][0x650] ;  /* 0x0001940000047ab9 */ /* 0x000fe20000000a00 */
[----:B------:R-:W-:Y:S01]  /*21820*/  IMAD.MOV.U32 R7, RZ, RZ, R4 ;  /* 0x000000ffff077224 */ /* 0x000fe200078e0004 */
[----:B------:R-:W-:Y:S01]  /*21830*/  ISETP.GE.U32.AND P0, PT, R4, UR4, PT ;  /* 0x0000000404007c0c */ /* 0x000fe2000bf06070 */
[----:B------:R-:W-:-:S05]  /*21840*/  IMAD.IADD R6, R5, 0x1, R3 ;  /* 0x0000000105067824 */ /* 0x000fca00078e0203 */
[----:B------:R0:W-:Y:S01]  /*21850*/  STL [R1+0x200], R6 ;  /* 0x0002000601007387 */ /* 0x0001e20000100800 */
[----:B------:R-:W-:-:S03]  /*21860*/  ISETP.GE.U32.AND.EX P0, PT, R6, UR5, PT, P0 ;  /* 0x0000000506007c0c */ /* 0x000fc6000bf06100 */
[----:B------:R0:W-:Y:S10]  /*21870*/  STL [R1+0x204], R7 ;  /* 0x0002040701007387 */ /* 0x0001f40000100800 */
[----:B0-----:R-:W-:Y:S05]  /*21880*/  @P0 BRA `(.L_x_537) ;  /* 0x0000000400880947 */ /* 0x001fea0003800000 */
[----:B------:R-:W0:Y:S01]  /*21890*/  S2UR UR6, SR_CTAID.X ;  /* 0x00000000000679c3 */ /* 0x000e220000002500 */
[----:B------:R-:W-:Y:S01]  /*218a0*/  ULDC.64 UR12, c[0x0][0x628] ;  /* 0x00018a00000c7ab9 */ /* 0x000fe20000000a00 */
[----:B------:R-:W-:Y:S01]  /*218b0*/  ULDC UR4, c[0x0][0x150] ;  /* 0x0000540000047ab9 */ /* 0x000fe20000000800 */
[----:B------:R-:W-:Y:S01]  /*218c0*/  ISETP.NE.U32.AND P0, PT, RZ, UR12, PT ;  /* 0x0000000cff007c0c */ /* 0x000fe2000bf05070 */
[----:B------:R-:W-:Y:S01]  /*218d0*/  ULDC UR15, c[0x0][0x630] ;  /* 0x00018c00000f7ab9 */ /* 0x000fe20000000800 */
[C---:B------:R-:W-:Y:S01]  /*218e0*/  R2UR UR16, R7.reuse ;  /* 0x00000000071072ca */ /* 0x040fe200000e0000 */
[----:B------:R-:W-:Y:S01]  /*218f0*/  ULDC UR19, c[0x0][0x154] ;  /* 0x0000550000137ab9 */ /* 0x000fe20000000800 */
[----:B------:R-:W-:Y:S01]  /*21900*/  ISETP.NE.AND.EX P0, PT, RZ, UR13, PT, P0 ;  /* 0x0000000dff007c0c */ /* 0x000fe2000bf05300 */
[----:B------:R-:W2:Y:S01]  /*21910*/  S2UR UR18, SR_CTAID.Y ;  /* 0x00000000001279c3 */ /* 0x000ea20000002600 */
[----:B------:R-:W-:Y:S02]  /*21920*/  R2UR UR17, R6 ;  /* 0x00000000061172ca */ /* 0x000fe400000e0000 */
[----:B------:R-:W-:-:S02]  /*21930*/  R2UR UR10, R7 ;  /* 0x00000000070a72ca */ /* 0x000fc400000e0000 */
[----:B------:R-:W-:Y:S02]  /*21940*/  R2UR UR11, R6 ;  /* 0x00000000060b72ca */ /* 0x000fe400000e0000 */
[----:B0-----:R-:W-:-:S05]  /*21950*/  I2FP.F32.U32 R0, UR6 ;  /* 0x0000000600007c45 */ /* 0x001fca0008201000 */
[----:B------:R-:W-:-:S04]  /*21960*/  FMUL R0, R0, UR4 ;  /* 0x0000000400007c20 */ /* 0x000fc80008400000 */
[----:B------:R0:W4:Y:S01]  /*21970*/  F2I.U32.TRUNC.NTZ R3, R0 ;  /* 0x0000000000037305 */ /* 0x000122000020f000 */
[----:B--2---:R-:W-:Y:S05]  /*21980*/  @!P0 BRA `(.L_x_538) ;  /* 0x0000000000308947 */ /* 0x004fea0003800000 */
        /* <DEDUP_REMOVED lines=12> */
.L_x_538:
[----:B------:R-:W-:Y:S01]  /*21a50*/  USHF.R.U64 UR42, UR10, UR15, UR11 ;  /* 0x0000000f0a2a7299 */ /* 0x000fe2000800120b */
[----:B0-----:R-:W-:Y:S01]  /*21a60*/  I2FP.F32.U32 R0, UR18 ;  /* 0x0000001200007c45 */ /* 0x001fe20008201000 */
[----:B------:R-:W-:Y:S02]  /*21a70*/  USHF.R.U32.HI UR4, URZ, UR15, UR11 ;  /* 0x0000000f3f047299 */ /* 0x000fe4000801160b */
        /* <DEDUP_REMOVED lines=8> */
[----:B------:R-:W-:Y:S01]  /*21b00*/  UIMAD.WIDE.U32 UR8, UR10, UR12, UR8 ;  /* 0x0000000c0a0872a5 */ /* 0x000fe2000f8e0008 */
[----:B----4-:R-:W-:Y:S01]  /*21b10*/  R2UR UR12, R3 ;  /* 0x00000000030c72ca */ /* 0x010fe200000e0000 */
[----:B------:R-:W-:Y:S01]  /*21b20*/  UIMAD UR10, UR10, UR13, UR4 ;  /* 0x0000000d0a0a72a4 */ /* 0x000fe2000f8e0204 */
[----:B------:R-:W-:Y:S01]  /*21b30*/  ULDC UR11, c[0x0][0x618] ;  /* 0x00018600000b7ab9 */ /* 0x000fe20000000800 */
[----:B------:R-:W-:Y:S02]  /*21b40*/  ULDC UR21, c[0x0][0x658] ;  /* 0x0001960000157ab9 */ /* 0x000fe40000000800 */
[----:B------:R-:W-:Y:S01]  /*21b50*/  UIADD3 UR9, UR9, UR10, URZ ;  /* 0x0000000a09097290 */ /* 0x000fe2000fffe03f */
[----:B------:R-:W-:Y:S01]  /*21b60*/  UMOV UR15, 0xffffffff ;  /* 0xffffffff000f7882 */ /* 0x000fe20000000000 */
[----:B------:R-:W-:Y:S01]  /*21b70*/  ULDC.64 UR4, c[0x0][0x640] ;  /* 0x0001900000047ab9 */ /* 0x000fe20000000a00 */
[----:B------:R-:W-:Y:S01]  /*21b80*/  USHF.L.U32 UR15, UR15, UR21, URZ ;  /* 0x000000150f0f7299 */ /* 0x000fe2000800063f */
[----:B------:R-:W-:Y:S01]  /*21b90*/  ISETP.NE.U32.AND P0, PT, RZ, UR4, PT ;  /* 0x00000004ff007c0c */ /* 0x000fe2000bf05070 */
[----:B------:R-:W-:-:S02]  /*21ba0*/  USHF.R.U64 UR16, UR8, UR11, UR9 ;  /* 0x0000000b08107299 */ /* 0x000fc40008001209 */
[----:B------:R-:W-:Y:S01]  /*21bb0*/  USHF.R.U32.HI UR8, URZ, UR11, UR9 ;  /* 0x0000000b3f087299 */ /* 0x000fe20008011609 */
[----:B0-----:R-:W-:Y:S01]  /*21bc0*/  R2UR UR14, R0 ;  /* 0x00000000000e72ca */ /* 0x001fe200000e0000 */
[----:B------:R-:W-:Y:S01]  /*21bd0*/  ULDC UR17, c[0x0][0x608] ;  /* 0x0001820000117ab9 */ /* 0x000fe20000000800 */
[----:B------:R-:W-:Y:S01]  /*21be0*/  ULOP3.LUT UR40, URZ, UR15, URZ, 0x33, !UPT ;  /* 0x0000000f3f287292 */ /* 0x000fe2000f8e333f */
[----:B------:R-:W-:Y:S01]  /*21bf0*/  ISETP.NE.AND.EX P0, PT, RZ, UR5, PT, P0 ;  /* 0x00000005ff007c0c */ /* 0x000fe2000bf05300 */
[----:B------:R-:W-:Y:S02]  /*21c00*/  USHF.R.U64 UR15, UR16, UR17, UR8 ;  /* 0x00000011100f7299 */ /* 0x000fe40008001208 */
[----:B------:R-:W-:Y:S02]  /*21c10*/  USHF.R.U32.HI UR8, URZ, UR17, UR8 ;  /* 0x000000113f087299 */ /* 0x000fe40008011608 */
[----:B------:R-:W-:Y:S02]  /*21c20*/  UIADD3 UR12, -UR12, URZ, URZ ;  /* 0x0000003f0c0c7290 */ /* 0x000fe4000fffe13f */
[----:B------:R-:W-:Y:S01]  /*21c30*/  USHF.R.U64 UR17, UR15, UR21, UR8 ;  /* 0x000000150f117299 */ /* 0x000fe20008001208 */
[----:B------:R-:W-:Y:S01]  /*21c40*/  UMOV UR19, 0x1 ;  /* 0x0000000100137882 */ /* 0x000fe20000000000 */
[----:B------:R-:W-:Y:S01]  /*21c50*/  ULDC UR13, c[0x0][0x144] ;  /* 0x00005100000d7ab9 */ /* 0x000fe20000000800 */
[----:B------:R-:W-:Y:S01]  /*21c60*/  ULDC UR7, c[0x0][0x600] ;  /* 0x0001800000077ab9 */ /* 0x000fe20000000800 */
[----:B------:R-:W-:-:S02]  /*21c70*/  USHF.L.U32 UR24, UR19, UR21, URZ ;  /* 0x0000001513187299 */ /* 0x000fc4000800063f */
[----:B------:R-:W-:Y:S02]  /*21c80*/  USHF.R.U32.HI UR8, URZ, UR21, UR8 ;  /* 0x000000153f087299 */ /* 0x000fe40008011608 */
[----:B------:R-:W-:Y:S02]  /*21c90*/  UIMAD UR21, UR13, UR12, UR6 ;  /* 0x0000000c0d1572a4 */ /* 0x000fe4000f8e0206 */
[----:B------:R-:W-:Y:S02]  /*21ca0*/  UIADD3 UR20, UR7, -0x1, URZ ;  /* 0xffffffff07147890 */ /* 0x000fe4000fffe03f */
[----:B------:R-:W-:Y:S01]  /*21cb0*/  UIADD3 UR19, -UR14, URZ, URZ ;  /* 0x0000003f0e137290 */ /* 0x000fe2000fffe13f */
        /* <DEDUP_REMOVED lines=17> */
.L_x_539:
[----:B------:R-:W-:Y:S01]  /*21dd0*/  UISETP.NE.AND UP0, UPT, UR39, URZ, UPT ;  /* 0x0000003f2700728c */ /* 0x000fe2000bf05270 */
[----:B------:R-:W-:Y:S01]  /*21de0*/  MOV R0, 0x1 ;  /* 0x0000000100007802 */ /* 0x000fe20000000f00 */
[----:B------:R-:W-:Y:S02]  /*21df0*/  USHF.R.U64 UR4, UR6, UR22, UR8 ;  /* 0x0000001606047299 */ /* 0x000fe40008001208 */
[----:B------:R-:W-:Y:S02]  /*21e00*/  ULOP3.LUT UR40, UR15, UR40, URZ, 0xc0, !UPT ;  /* 0x000000280f287292 */ /* 0x000fe4000f8ec03f */
[----:B------:R-:W-:Y:S02]  /*21e10*/  UIADD3 UR5, -UR4, URZ, URZ ;  /* 0x0000003f04057290 */ /* 0x000fe4000fffe13f */
[----:B------:R-:W-:Y:S02]  /*21e20*/  UIMAD UR40, UR24, UR4, UR40 ;  /* 0x00000004182872a4 */ /* 0x000fe4000f8e0228 */
[----:B------:R-:W-:-:S02]  /*21e30*/  ULOP3.LUT UR16, UR16, UR20, URZ, 0xc0, !UPT ;  /* 0x0000001410107292 */ /* 0x000fc4000f8ec03f */
[----:B------:R-:W-:Y:S02]  /*21e40*/  @UP0 UIMAD UR21, UR25, UR19, UR18 ;  /* 0x00000013191502a4 */ /* 0x000fe4000f8e0212 */
[----:B------:R-:W-:-:S03]  /*21e50*/  UIMAD UR4, UR5, UR23, UR17 ;  /* 0x00000017050472a4 */ /* 0x000fc6000f8e0211 */
[----:B------:R-:W-:Y:S01]  /*21e60*/  ULDC UR5, c[0x0][0x610] ;  /* 0x0001840000057ab9 */ /* 0x000fe20000000800 */
[----:B------:R-:W-:Y:S02]  /*21e70*/  UIMAD UR4, UR4, UR7, UR16 ;  /* 0x00000007040472a4 */ /* 0x000fe4000f8e0210 */
[----:B------:R-:W-:-:S04]  /*21e80*/  UIMAD UR40, UR40, UR5, UR21 ;  /* 0x00000005282872a4 */ /* 0x000fc8000f8e0215 */
[----:B------:R-:W-:Y:S02]  /*21e90*/  USEL UR41, UR4, UR40, !UP0 ;  /* 0x0000002804297287 */ /* 0x000fe4000c000000 */
[----:B------:R-:W-:-:S12]  /*21ea0*/  USEL UR40, UR40, UR4, !UP0 ;  /* 0x0000000428287287 */ /* 0x000fd8000c000000 */
.L_x_537:
[----:B------:R-:W-:-:S13]  /*21eb0*/  LOP3.LUT P0, RZ, R0, 0xff, RZ, 0xc0, !PT ;  /* 0x000000ff00ff7812 */ /* 0x000fda000780c0ff */
[----:B------:R-:W-:Y:S05]  /*21ec0*/  @P0 BRA `(.L_x_540) ;  /* 0xfffffdf000900947 */ /* 0x000fea000383ffff */
[----:B------:R-:W-:Y:S05]  /*21ed0*/  EXIT ;  /* 0x000000000000794d */ /* 0x000fea0003800000 */
.L_x_3:
[----:B------:R-:W2:Y:S01]  /*21ee0*/  LDL R5, [R1+0x204] ;  /* 0x0002040001057983 */ /* 0x000ea20000100800 */
[----:B------:R-:W-:-:S03]  /*21ef0*/  ULDC.64 UR8, c[0x0][0x650] ;  /* 0x0001940000087ab9 */ /* 0x000fc60000000a00 */
[----:B------:R-:W3:Y:S01]  /*21f00*/  LDL R4, [R1+0x200] ;  /* 0x0002000001047983 */ /* 0x000ee20000100800 */
[----:B------:R-:W-:Y:S01]  /*21f10*/  PRMT R0, RZ, 0x7610, R0 ;  /* 0x00007610ff007816 */ /* 0x000fe20000000000 */
[----:B------:R-:W-:Y:S01]  /*21f20*/  IMAD.MOV.U32 R3, RZ, RZ, -0x1 ;  /* 0xffffffffff037424 */ /* 0x000fe200078e00ff */
[----:B------:R-:W-:Y:S01]  /*21f30*/  MOV R10, 0xffffffff ;  /* 0xffffffff000a7802 */ /* 0x000fe20000000f00 */
[----:B------:R-:W-:Y:S01]  /*21f40*/  IMAD.MOV.U32 R2, RZ, RZ, -0x1 ;  /* 0xffffffffff027424 */ /* 0x000fe200078e00ff */
[----:B--2---:R-:W-:-:S04]  /*21f50*/  ISETP.GE.U32.AND P0, PT, R5, UR8, PT ;  /* 0x0000000805007c0c */ /* 0x004fc8000bf06070 */
[----:B---3--:R-:W-:-:S13]  /*21f60*/  ISETP.GE.U32.AND.EX P0, PT, R4, UR9, PT, P0 ;  /* 0x0000000904007c0c */ /* 0x008fda000bf06100 */
[----:B------:R-:W-:Y:S05]  /*21f70*/  @P0 BRA `(.L_x_541) ;  /* 0x00000004008c0947 */ /* 0x000fea0003800000 */
[----:B------:R-:W-:Y:S01]  /*21f80*/  I2FP.F32.U32 R0, UR4 ;  /* 0x0000000400007c45 */ /* 0x000fe20008201000 */
[----:B0-----:R-:W-:Y:S01]  /*21f90*/  ULDC.64 UR16, c[0x0][0x628] ;  /* 0x00018a0000107ab9 */ /* 0x001fe20000000a00 */
        /* <DEDUP_REMOVED lines=24> */
.L_x_542:
        /* <DEDUP_REMOVED lines=24> */
[----:B------:R-:W-:Y:S01]  /*222a0*/  UMOV UR19, 0x1 ;  /* 0x0000000100137882 */ /* 0x000fe20000000000 */
[----:B------:R-:W-:Y:S01]  /*222b0*/  ULDC UR20, c[0x0][0x608] ;  /* 0x0001820000147ab9 */ /* 0x000fe20000000800 */
[----:B------:R-:W-:Y:S01]  /*222c0*/  USHF.L.U32 UR26, UR19, UR23, URZ ;  /* 0x00000017131a7299 */ /* 0x000fe2000800063f */
[----:B------:R-:W-:Y:S01]  /*222d0*/  ISETP.NE.AND.EX P0, PT, RZ, UR9, PT, P0 ;  /* 0x00000009ff007c0c */ /* 0x000fe2000bf05300 */
[----:B------:R-:W-:Y:S02]  /*222e0*/  USHF.R.U64 UR19, UR18, UR20, UR11 ;  /* 0x0000001412137299 */ /* 0x000fe4000800120b */
[----:B------:R-:W-:Y:S02]  /*222f0*/  USHF.R.U32.HI UR11, URZ, UR20, UR11 ;  /* 0x000000143f0b7299 */ /* 0x000fe4000801160b */
[----:B------:R-:W-:-:S02]  /*22300*/  UIADD3 UR15, -UR15, URZ, URZ ;  /* 0x0000003f0f0f7290 */ /* 0x000fc4000fffe13f */
[----:B------:R-:W-:Y:S01]  /*22310*/  USHF.R.U64 UR20, UR19, UR23, UR11 ;  /* 0x0000001713147299 */ /* 0x000fe2000800120b */
[----:B------:R-:W-:Y:S01]  /*22320*/  ULDC UR16, c[0x0][0x144] ;  /* 0x0000510000107ab9 */ /* 0x000fe20000000800 */
[----:B------:R-:W-:Y:S01]  /*22330*/  ULDC UR6, c[0x0][0x600] ;  /* 0x0001800000067ab9 */ /* 0x000fe20000000800 */
[----:B------:R-:W-:Y:S02]  /*22340*/  USHF.R.U32.HI UR11, URZ, UR23, UR11 ;  /* 0x000000173f0b7299 */ /* 0x000fe4000801160b */
[----:B------:R-:W-:Y:S02]  /*22350*/  UIMAD UR23, UR16, UR15, UR4 ;  /* 0x0000000f101772a4 */ /* 0x000fe4000f8e0204 */
[----:B------:R-:W-:Y:S02]  /*22360*/  UIADD3 UR22, UR6, -0x1, URZ ;  /* 0xffffffff06167890 */ /* 0x000fe4000fffe03f */
[----:B------:R-:W-:Y:S02]  /*22370*/  ULOP3.LUT UR27, URZ, UR13, URZ, 0x33, !UPT ;  /* 0x0000000d3f1b7292 */ /* 0x000fe4000f8e333f */
        /* <DEDUP_REMOVED lines=18> */
.L_x_543:
[----:B------:R-:W-:Y:S01]  /*224a0*/  UISETP.NE.AND UP0, UPT, UR39, URZ, UPT ;  /* 0x0000003f2700728c */ /* 0x000fe2000bf05270 */
[----:B------:R-:W-:Y:S01]  /*224b0*/  IMAD.MOV.U32 R0, RZ, RZ, 0x1 ;  /* 0x00000001ff007424 */ /* 0x000fe200078e00ff */
[----:B------:R-:W-:Y:S01]  /*224c0*/  USHF.R.U64 UR8, UR4, UR24, UR11 ;  /* 0x0000001804087299 */ /* 0x000fe2000800120b */
[----:B------:R-:W-:Y:S01]  /*224d0*/  IMAD.U32 R10, RZ, RZ, UR5 ;  /* 0x00000005ff0a7e24 */ /* 0x000fe2000f8e00ff */
[----:B------:R-:W-:Y:S02]  /*224e0*/  ULOP3.LUT UR4, UR19, UR27, URZ, 0xc0, !UPT ;  /* 0x0000001b13047292 */ /* 0x000fe4000f8ec03f */
[----:B------:R-:W-:Y:S02]  /*224f0*/  ULOP3.LUT UR18, UR18, UR22, URZ, 0xc0, !UPT ;  /* 0x0000001612127292 */ /* 0x000fe4000f8ec03f */
[----:B------:R-:W-:-:S03]  /*22500*/  UIMAD UR4, UR26, UR8, UR4 ;  /* 0x000000081a0472a4 */ /* 0x000fc6000f8e0204 */
[----:B------:R-:W-:Y:S02]  /*22510*/  @UP0 UIMAD UR23, UR28, UR21, UR7 ;  /* 0x000000151c1702a4 */ /* 0x000fe4000f8e0207 */
[----:B------:R-:W-:-:S03]  /*22520*/  UIADD3 UR7, -UR8, URZ, URZ ;  /* 0x0000003f08077290 */ /* 0x000fc6000fffe13f */
[----:B------:R-:W-:Y:S01]  /*22530*/  ULDC UR8, c[0x0][0x610] ;  /* 0x0001840000087ab9 */ /* 0x000fe20000000800 */
[----:B------:R-:W-:Y:S02]  /*22540*/  UIMAD UR7, UR7, UR25, UR20 ;  /* 0x00000019070772a4 */ /* 0x000fe4000f8e0214 */
[----:B------:R-:W-:Y:S02]  /*22550*/  UIMAD UR4, UR4, UR8, UR23 ;  /* 0x00000008040472a4 */ /* 0x000fe4000f8e0217 */
[----:B------:R-:W-:-:S04]  /*22560*/  UIMAD UR7, UR7, UR6, UR18 ;  /* 0x00000006070772a4 */ /* 0x000fc8000f8e0212 */
[----:B------:R-:W-:Y:S02]  /*22570*/  USEL UR6, UR7, UR4, !UP0 ;  /* 0x0000000407067287 */ /* 0x000fe4000c000000 */
[----:B------:R-:W-:-:S04]  /*22580*/  USEL UR4, UR4, UR7, !UP0 ;  /* 0x0000000704047287 */ /* 0x000fc8000c000000 */
[----:B------:R-:W-:Y:S02]  /*22590*/  MOV R2, UR6 ;  /* 0x0000000600027c02 */ /* 0x000fe40008000f00 */
[----:B------:R-:W-:-:S07]  /*225a0*/  IMAD.U32 R3, RZ, RZ, UR4 ;  /* 0x00000004ff037e24 */ /* 0x000fce000f8e00ff */
.L_x_541:
[----:B------:R-:W-:-:S08]  /*225b0*/  NOP ;  /* 0x0000000000007918 */ /* 0x000fd00000000000 */
[----:B0-----:R-:W0:-:S00]  /*225c0*/  USETMAXREG.DEALLOC.CTAPOOL 0x18 ;  /* 0x00000018000079c8 */ /* 0x001e0000080e0500 */
[----:B------:R-:W-:-:S13]  /*225d0*/  ISETP.NE.AND P0, PT, RZ, UR10, PT ;  /* 0x0000000aff007c0c */ /* 0x000fda000bf05270 */
[----:B------:R-:W-:Y:S05]  /*225e0*/  @P0 EXIT ;  /* 0x000000000000094d */ /* 0x000fea0003800000 */
[----:B0-----:R-:W-:Y:S01]  /*225f0*/  LOP3.LUT P0, RZ, R0, 0xff, RZ, 0xc0, !PT ;  /* 0x000000ff00ff7812 */ /* 0x001fe2000780c0ff */
[----:B------:R-:W-:Y:S01]  /*22600*/  IMAD.MOV.U32 R7, RZ, RZ, 0x1 ;  /* 0x00000001ff077424 */ /* 0x000fe200078e00ff */
[----:B------:R-:W-:-:S11]  /*22610*/  MOV R6, RZ ;  /* 0x000000ff00067202 */ /* 0x000fd60000000f00 */
[----:B------:R-:W-:Y:S05]  /*22620*/  @!P0 BRA `(.L_x_544) ;  /* 0x0000000c008c8947 */ /* 0x000fea0003800000 */
[----:B------:R-:W0:Y:S01]  /*22630*/  LDC R0, c[0x0][0x28c] ;  /* 0x0000a300ff007b82 */ /* 0x000e220000000800 */
[----:B------:R-:W1:Y:S01]  /*22640*/  S2R R4, SR_TID.X ;  /* 0x0000000000047919 */ /* 0x000e620000002100 */
[----:B------:R-:W-:Y:S01]  /*22650*/  ULDC UR5, c[0x0][0x658] ;  /* 0x0001960000057ab9 */ /* 0x000fe20000000800 */
[----:B------:R-:W-:Y:S01]  /*22660*/  UMOV UR7, 0xffffffff ;  /* 0xffffffff00077882 */ /* 0x000fe20000000000 */
[----:B------:R-:W-:Y:S01]  /*22670*/  ULDC UR6, c[0x0][0xc] ;  /* 0x0000030000067ab9 */ /* 0x000fe20000000800 */
[----:B------:R-:W-:Y:S01]  /*22680*/  USHF.L.U32 UR9, UR7, UR5, URZ ;  /* 0x0000000507097299 */ /* 0x000fe2000800063f */
[----:B------:R-:W-:Y:S01]  /*22690*/  BSSY B0, `(.L_x_544) ;  /* 0x00000dc000007945 */ /* 0x000fe20003800000 */
[----:B------:R-:W-:Y:S01]  /*226a0*/  UMOV UR8, 0x1 ;  /* 0x0000000100087882 */ /* 0x000fe20000000000 */
[----:B------:R-:W-:Y:S01]  /*226b0*/  ULDC UR7, c[0x0][0x10] ;  /* 0x0000040000077ab9 */ /* 0x000fe20000000800 */
[----:B------:R-:W-:Y:S01]  /*226c0*/  USHF.L.U32 UR5, UR8, UR5, URZ ;  /* 0x0000000508057299 */ /* 0x000fe2000800063f */
[----:B------:R-:W-:Y:S01]  /*226d0*/  IMAD.MOV.U32 R9, RZ, RZ, 0x1 ;  /* 0x00000001ff097424 */ /* 0x000fe200078e00ff */
[----:B------:R-:W-:Y:S01]  /*226e0*/  UIMAD.WIDE.U32 UR6, UR6, UR7, URZ ;  /* 0x00000007060672a5 */ /* 0x000fe2000f8e003f */
[----:B------:R-:W-:Y:S01]  /*226f0*/  MOV R7, 0x1 ;  /* 0x0000000100077802 */ /* 0x000fe20000000f00 */
[----:B------:R-:W-:Y:S01]  /*22700*/  ULDC UR8, c[0x0][0x14] ;  /* 0x0000050000087ab9 */ /* 0x000fe20000000800 */
[----:B------:R-:W-:Y:S01]  /*22710*/  IMAD.MOV.U32 R6, RZ, RZ, RZ ;  /* 0x000000ffff067224 */ /* 0x000fe200078e00ff */
[----:B------:R-:W-:-:S02]  /*22720*/  UIMAD.WIDE.U32 UR30, UR6, UR8, URZ ;  /* 0x00000008061e72a5 */ /* 0x000fc4000f8e003f */
[----:B------:R-:W-:Y:S01]  /*22730*/  UIMAD UR7, UR7, UR8, URZ ;  /* 0x00000008070772a4 */ /* 0x000fe2000f8e023f */
[----:B------:R-:W-:Y:S01]  /*22740*/  ULDC UR4, c[0x0][0x600] ;  /* 0x0001800000047ab9 */ /* 0x000fe20000000800 */
[----:B------:R-:W-:Y:S02]  /*22750*/  ULOP3.LUT UR13, UR38, 0x2, URZ, 0xfc, !UPT ;  /* 0x00000002260d7892 */ /* 0x000fe4000f8efc3f */
[----:B------:R-:W-:Y:S01]  /*22760*/  UIADD3 UR4, UR4, -0x1, URZ ;  /* 0xffffffff04047890 */ /* 0x000fe2000fffe03f */
[----:B0-----:R-:W-:Y:S01]  /*22770*/  VIADD R0, R0, 0x7f ;  /* 0x0000007f00007836 */ /* 0x001fe20000000000 */
[----:B------:R-:W-:Y:S02]  /*22780*/  ULOP3.LUT UR6, URZ, UR9, URZ, 0x33, !UPT ;  /* 0x000000093f067292 */ /* 0x000fe4000f8e333f */
[----:B------:R-:W-:Y:S02]  /*22790*/  UIADD3 UR7, UR31, UR7, URZ ;  /* 0x000000071f077290 */ /* 0x000fe4000fffe03f */
[----:B------:R-:W-:Y:S01]  /*227a0*/  SHF.R.S32.HI R5, RZ, 0x1f, R0 ;  /* 0x0000001fff057819 */ /* 0x000fe20000011400 */
[----:B------:R-:W-:-:S03]  /*227b0*/  ULDC.64 UR40, c[0x0][0x198] ;  /* 0x0000660000287ab9 */ /* 0x000fc60000000a00 */
[----:B------:R-:W-:Y:S02]  /*227c0*/  LEA.HI R0, R5, R0, RZ, 0x7 ;  /* 0x0000000005007211 */ /* 0x000fe400078f38ff */
[C---:B-1----:R-:W-:Y:S02]  /*227d0*/  LOP3.LUT P3, RZ, R4.reuse, 0x7f, RZ, 0xc0, !PT ;  /* 0x0000007f04ff7812 */ /* 0x042fe4000786c0ff */
[----:B------:R-:W-:Y:S02]  /*227e0*/  SHF.R.S32.HI R0, RZ, 0x7, R0 ;  /* 0x00000007ff007819 */ /* 0x000fe40000011400 */
[----:B------:R-:W-:-:S03]  /*227f0*/  LOP3.LUT P0, RZ, R4, 0x1f, RZ, 0xc0, !PT ;  /* 0x0000001f04ff7812 */ /* 0x000fc6000780c0ff */
[----:B------:R-:W-:Y:S01]  /*22800*/  VIADD R16, R0, 0x1 ;  /* 0x0000000100107836 */ /* 0x000fe20000000000 */
[----:B------:R-:W-:-:S13]  /*22810*/  PLOP3.LUT P0, PT, P0, P3, PT, 0x8a, 0x0 ;  /* 0x000000000000781c */ /* 0x000fda0000707172 */
.L_x_556:
[----:B------:R-:W-:-:S03]  /*22820*/  UMOV UR8, 0xffffffff ;  /* 0xffffffff00087882 */ /* 0x000fc60000000000 */
[----:B------:R-:W-:Y:S05]  /*22830*/  BRA.DIV UR8, `(.L_x_545) ;  /* 0x0000000e08f87947 */ /* 0x000fea000b800000 */
[----:B------:R-:W-:-:S13]  /*22840*/  ELECT P6, URZ, PT ;  /* 0x00000000003f782f */ /* 0x000fda00038c0000 */
.L_x_567:
[----:B------:R-:W0:Y:S01]  /*22850*/  LDC R4, c[0x0][0x28c] ;  /* 0x0000a300ff047b82 */ /* 0x000e220000000800 */
[----:B------:R-:W-:Y:S01]  /*22860*/  BSSY B1, `(.L_x_546) ;  /* 0x0000042000017945 */ /* 0x000fe20003800000 */
[----:B0-----:R-:W-:-:S13]  /*22870*/  ISETP.LT.OR P6, PT, R4, 0x1, !P6 ;  /* 0x000000010400780c */ /* 0x001fda00077c1670 */
[----:B------:R-:W-:Y:S05]  /*22880*/  @P6 BRA `(.L_x_547) ;  /* 0x0000000000fc6947 */ /* 0x000fea0003800000 */
[----:B------:R-:W-:Y:S01]  /*22890*/  IMAD.SHL.U32 R5, R2, 0x100, RZ ;  /* 0x0000010002057824 */ /* 0x000fe200078e00ff */
[----:B------:R-:W-:Y:S01]  /*228a0*/  SHF.L.U32 R3, R3, 0x8, RZ ;  /* 0x0000000803037819 */ /* 0x000fe200000006ff */
[----:B------:R-:W-:Y:S01]  /*228b0*/  IMAD.MOV.U32 R13, RZ, RZ, RZ ;  /* 0x000000ffff0d7224 */ /* 0x000fe200078e00ff */
[----:B------:R-:W-:Y:S01]  /*228c0*/  MOV R4, R16 ;  /* 0x0000001000047202 */ /* 0x000fe20000000f00 */
[----:B------:R-:W-:Y:S02]  /*228d0*/  IMAD.MOV.U32 R2, RZ, RZ, R7 ;  /* 0x000000ffff027224 */ /* 0x000fe400078e0007 */
[----:B------:R-:W-:-:S07]  /*228e0*/  IMAD.MOV.U32 R8, RZ, RZ, R6 ;  /* 0x000000ffff087224 */ /* 0x000fce00078e0006 */
.L_x_551:
[----:B------:R-:W0:Y:S01]  /*228f0*/  S2R R12, SR_CgaCtaId ;  /* 0x00000000000c7919 */ /* 0x000e220000008800 */
[----:B------:R-:W-:-:S04]  /*22900*/  MOV R11, 0x400 ;  /* 0x00000400000b7802 */ /* 0x000fc80000000f00 */
[----:B0-----:R-:W-:Y:S02]  /*22910*/  LEA R15, R12, R11, 0x18 ;  /* 0x0000000b0c0f7211 */ /* 0x001fe400078ec0ff */
[----:B------:R-:W-:Y:S01]  /*22920*/  SHF.L.U32 R11, R2, 0x1f, RZ ;  /* 0x0000001f020b7819 */ /* 0x000fe200000006ff */
[----:B------:R-:W0:Y:S01]  /*22930*/  @!P3 LDC R12, c[0x0][0x500] ;  /* 0x00014000ff0cbb82 */ /* 0x000e220000000800 */
[----:B------:R-:W-:-:S04]  /*22940*/  LEA R14, R8, R15, 0x3 ;  /* 0x0000000f080e7211 */ /* 0x000fc800078e18ff */
[----:B------:R-:W1:Y:S02]  /*22950*/  SYNCS.PHASECHK.TRANS64.TRYWAIT P1, [R14+URZ+0x20], R11 ;  /* 0x0000200b0e0075a7 */ /* 0x000e64000802017f */
[----:B-1----:R-:W-:Y:S05]  /*22960*/  @!P1 BRA `(.L_x_548) ;  /* 0x0000000c00cc9947 */ /* 0x002fea0003800000 */
.L_x_568:
[----:B------:R-:W-:Y:S01]  /*22970*/  UPRMT UR8, UR13, 0x9910, URZ ;  /* 0x000099100d087896 */ /* 0x000fe2000800003f */
[----:B0-----:R0:W-:Y:S03]  /*22980*/  @!P3 SYNCS.ARRIVE.TRANS64 RZ, [R14+URZ], R12 ;  /* 0x0000000c0effb9a7 */ /* 0x0011e6000800003f */
[----:B------:R-:W-:-:S06]  /*22990*/  UISETP.NE.AND UP0, UPT, UR8, 0x2, UPT ;  /* 0x000000020800788c */ /* 0x000fcc000bf05270 */
[----:B------:R-:W-:-:S13]  /*229a0*/  PLOP3.LUT P1, PT, PT, PT, UP0, 0x80, 0x0 ;  /* 0x000000000000781c */ /* 0x000fda0003f2f008 */
[----:B0-----:R-:W-:Y:S05]  /*229b0*/  @P1 BRA `(.L_x_549) ;  /* 0x0000000000041947 */ /* 0x001fea0003800000 */
[----:B------:R-:W-:Y:S01]  /*229c0*/  BPT.TRAP 0x1 ;  /* 0x000000040000795c */ /* 0x000fe20000300000 */
.L_x_549:
[----:B------:R-:W-:Y:S05]  /*229d0*/  @P0 BRA `(.L_x_550) ;  /* 0x0000000000040947 */ /* 0x000fea0003800000 */
[----:B------:R-:W-:Y:S01]  /*229e0*/  BPT.TRAP 0x1 ;  /* 0x000000040000795c */ /* 0x000fe20000300000 */
.L_x_550:
[----:B------:R-:W-:Y:S01]  /*229f0*/  IMAD R15, R8, 0x10000, R15 ;  /* 0x00010000080f7824 */ /* 0x000fe200078e020f */
[----:B------:R-:W-:Y:S01]  /*22a00*/  R2UR UR34, R13 ;  /* 0x000000000d2272ca */ /* 0x000fe200000e0000 */
[----:B------:R-:W-:Y:S01]  /*22a10*/  UIADD3 UR14, UP0, UR40, 0xf0, URZ ;  /* 0x000000f0280e7890 */ /* 0x000fe2000ff1e03f */
[----:B------:R-:W-:Y:S01]  /*22a20*/  R2UR UR33, R14 ;  /* 0x000000000e2172ca */ /* 0x000fe200000e0000 */
[----:B------:R-:W-:Y:S01]  /*22a30*/  UIADD3 UR42, UP1, UR40, 0x1f0, URZ ;  /* 0x000001f0282a7890 */ /* 0x000fe2000ff3e03f */
[----:B------:R-:W-:Y:S01]  /*22a40*/  R2UR UR8, R15 ;  /* 0x000000000f0872ca */ /* 0x000fe200000e0000 */
[----:B------:R-:W-:Y:S01]  /*22a50*/  UIADD3.X UR15, URZ, UR41, URZ, UP0, !UPT ;  /* 0x000000293f0f7290 */ /* 0x000fe200087fe43f */
[----:B------:R-:W-:Y:S01]  /*22a60*/  R2UR UR35, R3 ;  /* 0x00000000032372ca */ /* 0x000fe200000e0000 */
[----:B------:R-:W-:Y:S01]  /*22a70*/  UIADD3.X UR43, URZ, UR41, URZ, UP1, !UPT ;  /* 0x000000293f2b7290 */ /* 0x000fe20008ffe43f */
[----:B------:R-:W-:Y:S01]  /*22a80*/  R2UR UR36, R10 ;  /* 0x000000000a2472ca */ /* 0x000fe200000e0000 */
[----:B------:R-:W-:Y:S01]  /*22a90*/  VIADD R8, R8, 0x1 ;  /* 0x0000000108087836 */ /* 0x000fe20000000000 */
[----:B------:R-:W-:Y:S01]  /*22aa0*/  IADD3 R4, R4, -0x1, RZ ;  /* 0xffffffff04047810 */ /* 0x000fe20007ffe0ff */
[----:B------:R-:W-:Y:S01]  /*22ab0*/  UMOV UR22, 0x0 ;  /* 0x0000000000167882 */ /* 0x000fe20000000000 */
[----:B------:R-:W-:Y:S01]  /*22ac0*/  R2UR UR19, R5 ;  /* 0x00000000051372ca */ /* 0x000fe200000e0000 */
[----:B------:R-:W-:Y:S01]  /*22ad0*/  UIADD3 UR26, UR34, 0x40, URZ ;  /* 0x00000040221a7890 */ /* 0x000fe2000fffe03f */
[----:B------:R-:W-:Y:S01]  /*22ae0*/  ISETP.GT.AND P2, PT, R4, 0x1, PT ;  /* 0x000000010400780c */ /* 0x000fe20003f44270 */
[----:B------:R-:W-:Y:S01]  /*22af0*/  UMOV UR23, 0x10000000 ;  /* 0x1000000000177882 */ /* 0x000fe20000000000 */
[C---:B------:R-:W-:Y:S01]  /*22b00*/  ISETP.NE.AND P1, PT, R8.reuse, 0x4, PT ;  /* 0x000000040800780c */ /* 0x040fe20003f25270 */
[----:B------:R-:W-:Y:S01]  /*22b10*/  UIADD3 UR32, UR8, 0x100, URZ ;  /* 0x0000010008207890 */ /* 0x000fe2000fffe03f */
[----:B------:R-:W-:Y:S01]  /*22b20*/  VIADD R13, R13, 0x80 ;  /* 0x000000800d0d7836 */ /* 0x000fe20000000000 */
[----:B------:R-:W-:Y:S01]  /*22b30*/  UIADD3 UR24, UR8, 0x8100, URZ ;  /* 0x0000810008187890 */ /* 0x000fe2000fffe03f */
[----:B-1----:R-:W-:Y:S01]  /*22b40*/  SEL R11, RZ, 0x1, P1 ;  /* 0x00000001ff0b7807 */ /* 0x002fe20000800000 */
[----:B------:R-:W-:Y:S01]  /*22b50*/  UIADD3 UR16, UR8, 0x40100, URZ ;  /* 0x0004010008107890 */ /* 0x000fe2000fffe03f */
[----:B------:R-:W-:Y:S01]  /*22b60*/  SEL R8, R8, RZ, P1 ;  /* 0x000000ff08087207 */ /* 0x000fe20000800000 */
[----:B------:R-:W-:Y:S01]  /*22b70*/  UIADD3 UR8, UR8, 0x48100, URZ ;  /* 0x0004810008087890 */ /* 0x000fe2000fffe03f */
[----:B------:R-:W-:Y:S01]  /*22b80*/  LOP3.LUT R2, R2, R11, RZ, 0x3c, !PT ;  /* 0x0000000b02027212 */ /* 0x000fe200078e3cff */
[----:B------:R-:W-:Y:S01]  /*22b90*/  UMOV UR25, UR33 ;  /* 0x0000002100197c82 */ /* 0x000fe20008000000 */
[----:B------:R-:W-:Y:S01]  /*22ba0*/  UMOV UR27, UR35 ;  /* 0x00000023001b7c82 */ /* 0x000fe20008000000 */
[----:B------:R-:W-:Y:S01]  /*22bb0*/  UMOV UR28, UR36 ;  /* 0x00000024001c7c82 */ /* 0x000fe20008000000 */
[----:B------:R-:W-:Y:S01]  /*22bc0*/  UMOV UR17, UR33 ;  /* 0x0000002100117c82 */ /* 0x000fe20008000000 */
[----:B------:R-:W-:Y:S01]  /*22bd0*/  UMOV UR18, UR34 ;  /* 0x0000002200127c82 */ /* 0x000fe20008000000 */
[----:B------:R-:W-:Y:S01]  /*22be0*/  UMOV UR20, UR36 ;  /* 0x0000002400147c82 */ /* 0x000fe20008000000 */
[----:B------:R0:W-:Y:S01]  /*22bf0*/  UTMALDG.3D [UR32], [UR14], desc[UR22] ;  /* 0x000016200e0075b4 */ /* 0x0001e20008011000 */
[----:B------:R-:W-:Y:S01]  /*22c00*/  UMOV UR9, UR33 ;  /* 0x0000002100097c82 */ /* 0x000fe20008000000 */
[----:B------:R-:W-:Y:S01]  /*22c10*/  UMOV UR11, UR19 ;  /* 0x00000013000b7c82 */ /* 0x000fe20008000000 */
[----:B------:R-:W-:Y:S01]  /*22c20*/  UMOV UR12, UR36 ;  /* 0x00000024000c7c82 */ /* 0x000fe20008000000 */
[----:B------:R-:W-:Y:S01]  /*22c30*/  UMOV UR10, UR26 ;  /* 0x0000001a000a7c82 */ /* 0x000fe20008000000 */
[----:B------:R0:W-:Y:S01]  /*22c40*/  UTMALDG.3D [UR24], [UR14], desc[UR22] ;  /* 0x000016180e0075b4 */ /* 0x0001e20008011000 */
[----:B------:R0:W-:Y:S01]  /*22c50*/  UTMALDG.3D [UR16], [UR42], desc[UR22] ;  /* 0x000016102a0075b4 */ /* 0x0001e20008011000 */
[----:B------:R0:W-:Y:S02]  /*22c60*/  UTMALDG.3D [UR8], [UR42], desc[UR22] ;  /* 0x000016082a0075b4 */ /* 0x0001e40008011000 */
[----:B0-----:R-:W-:Y:S05]  /*22c70*/  @P2 BRA `(.L_x_551) ;  /* 0xfffffffc001c2947 */ /* 0x001fea000383ffff */
.L_x_547:
[----:B------:R-:W-:Y:S05]  /*22c80*/  BSYNC B1 ;  /* 0x0000000000017941 */ /* 0x000fea0003800000 */
.L_x_546:
[----:B------:R-:W2:Y:S01]  /*22c90*/  LDL.LU R15, [R1+0x200] ;  /* 0x00020000010f7983 */ /* 0x000ea20000300800 */
[----:B------:R-:W-:Y:S01]  /*22ca0*/  LOP3.LUT P4, RZ, R9, 0xff, RZ, 0xc0, !PT ;  /* 0x000000ff09ff7812 */ /* 0x000fe2000788c0ff */
[----:B------:R-:W-:Y:S01]  /*22cb0*/  IMAD.IADD R6, R0, 0x1, R6 ;  /* 0x0000000100067824 */ /* 0x000fe200078e0206 */
[----:B------:R-:W-:Y:S01]  /*22cc0*/  ULDC.64 UR8, c[0x0][0x650] ;  /* 0x0001940000087ab9 */ /* 0x000fe20000000a00 */
[----:B------:R-:W3:Y:S01]  /*22cd0*/  LDL.LU R14, [R1+0x204] ;  /* 0x00020400010e7983 */ /* 0x000ee20000300800 */
[----:B------:R-:W-:Y:S01]  /*22ce0*/  BSSY B1, `(.L_x_552) ;  /* 0x0000074000017945 */ /* 0x000fe20003800000 */
[----:B------:R-:W-:Y:S01]  /*22cf0*/  IMAD.MOV.U32 R10, RZ, RZ, -0x1 ;  /* 0xffffffffff0a7424 */ /* 0x000fe200078e00ff */
[----:B------:R-:W-:Y:S02]  /*22d00*/  SHF.R.U32.HI R2, RZ, 0x2, R6 ;  /* 0x00000002ff027819 */ /* 0x000fe40000011606 */
[----:B------:R-:W-:Y:S02]  /*22d10*/  ISETP.GT.U32.AND P1, PT, R6, 0x3, PT ;  /* 0x000000030600780c */ /* 0x000fe40003f24070 */
[----:B------:R-:W-:-:S02]  /*22d20*/  LOP3.LUT R2, R2, 0x1, RZ, 0xc0, !PT ;  /* 0x0000000102027812 */ /* 0x000fc400078ec0ff */
[----:B------:R-:W-:Y:S01]  /*22d30*/  ISETP.LT.U32.AND P1, PT, R0, 0x4, P1 ;  /* 0x000000040000780c */ /* 0x000fe20000f21070 */
[----:B------:R-:W0:Y:S01]  /*22d40*/  @P4 S2R R3, SR_CgaCtaId ;  /* 0x0000000000034919 */ /* 0x000e220000008800 */
[----:B------:R-:W-:Y:S02]  /*22d50*/  ISETP.NE.U32.AND P2, PT, R2, 0x1, PT ;  /* 0x000000010200780c */ /* 0x000fe40003f45070 */
[----:B------:R-:W-:Y:S02]  /*22d60*/  @P4 MOV R2, 0x400 ;  /* 0x0000040000024802 */ /* 0x000fe40000000f00 */
[----:B------:R-:W-:Y:S02]  /*22d70*/  ISETP.GT.U32.AND P2, PT, R0, 0x3, !P2 ;  /* 0x000000030000780c */ /* 0x000fe40005744070 */
[----:B------:R-:W-:Y:S02]  /*22d80*/  LOP3.LUT R6, R6, 0x3, RZ, 0xc0, !PT ;  /* 0x0000000306067812 */ /* 0x000fe400078ec0ff */
[----:B------:R-:W-:-:S02]  /*22d90*/  PRMT R4, RZ, 0x7610, R4 ;  /* 0x00007610ff047816 */ /* 0x000fc40000000004 */
[----:B------:R-:W-:Y:S02]  /*22da0*/  PRMT R9, RZ, 0x7610, R9 ;  /* 0x00007610ff097816 */ /* 0x000fe40000000009 */
[----:B0-----:R-:W-:Y:S02]  /*22db0*/  @P4 LEA R2, R3, R2, 0x18 ;  /* 0x0000000203024211 */ /* 0x001fe400078ec0ff */
[----:B------:R-:W-:Y:S02]  /*22dc0*/  SEL R3, RZ, 0x1, !P2 ;  /* 0x00000001ff037807 */ /* 0x000fe40005000000 */
[----:B------:R0:W-:Y:S02]  /*22dd0*/  @P4 SYNCS.ARRIVE.TRANS64.A1T0 RZ, [R2+URZ+0x58], RZ ;  /* 0x000058ff02ff49a7 */ /* 0x0001e4000810003f */
[----:B0-----:R-:W-:-:S04]  /*22de0*/  SEL R2, RZ, 0x1, !P1 ;  /* 0x00000001ff027807 */ /* 0x001fc80004800000 */
[----:B------:R-:W-:Y:S01]  /*22df0*/  LOP3.LUT R7, R3, R7, R2, 0x96, !PT ;  /* 0x0000000703077212 */ /* 0x000fe200078e9602 */
[----:B------:R-:W-:Y:S01]  /*22e00*/  IMAD.MOV.U32 R2, RZ, RZ, -0x1 ;  /* 0xffffffffff027424 */ /* 0x000fe200078e00ff */
[----:B------:R-:W-:Y:S02]  /*22e10*/  MOV R3, 0xffffffff ;  /* 0xffffffff00037802 */ /* 0x000fe40000000f00 */
[----:B---3--:R-:W-:-:S04]  /*22e20*/  IADD3 R14, P1, R14, UR30, RZ ;  /* 0x0000001e0e0e7c10 */ /* 0x008fc8000ff3e0ff */
[----:B--2---:R-:W-:Y:S01]  /*22e30*/  IADD3.X R15, R15, UR7, RZ, P1, !PT ;  /* 0x000000070f0f7c10 */ /* 0x004fe20008ffe4ff */
[----:B------:R0:W-:Y:S01]  /*22e40*/  STL [R1+0x204], R14 ;  /* 0x0002040e01007387 */ /* 0x0001e20000100800 */
[----:B------:R-:W-:-:S03]  /*22e50*/  ISETP.GE.U32.AND P1, PT, R14, UR8, PT ;  /* 0x000000080e007c0c */ /* 0x000fc6000bf26070 */
[----:B------:R0:W-:Y:S01]  /*22e60*/  STL [R1+0x200], R15 ;  /* 0x0002000f01007387 */ /* 0x0001e20000100800 */
[----:B------:R-:W-:-:S13]  /*22e70*/  ISETP.GE.U32.AND.EX P1, PT, R15, UR9, PT, P1 ;  /* 0x000000090f007c0c */ /* 0x000fda000bf26110 */
[----:B0-----:R-:W-:Y:S05]  /*22e80*/  @P1 BRA `(.L_x_553) ;  /* 0x0000000400641947 */ /* 0x001fea0003800000 */
[----:B------:R-:W0:Y:S01]  /*22e90*/  S2R R8, SR_CTAID.X ;  /* 0x0000000000087919 */ /* 0x000e220000002500 */
[----:B------:R-:W-:Y:S01]  /*22ea0*/  ULDC UR8, c[0x0][0x150] ;  /* 0x0000540000087ab9 */ /* 0x000fe20000000800 */
[----:B------:R-:W1:Y:S01]  /*22eb0*/  LDC R3, c[0x0][0x144] ;  /* 0x00005100ff037b82 */ /* 0x000e620000000800 */
[----:B------:R-:W-:Y:S01]  /*22ec0*/  UISETP.NE.AND UP0, UPT, UR39, URZ, UPT ;  /* 0x0000003f2700728c */ /* 0x000fe2000bf05270 */
[----:B------:R-:W2:Y:S01]  /*22ed0*/  S2R R5, SR_CTAID.Y ;  /* 0x0000000000057919 */ /* 0x000ea20000002600 */
[----:B------:R-:W-:-:S04]  /*22ee0*/  ULDC UR11, c[0x0][0x630] ;  /* 0x00018c00000b7ab9 */ /* 0x000fc80000000800 */
[----:B------:R-:W-:Y:S01]  /*22ef0*/  PLOP3.LUT P1, PT, PT, PT, UP0, 0x80, 0x0 ;  /* 0x000000000000781c */ /* 0x000fe20003f2f008 */
[----:B------:R-:W3:Y:S01]  /*22f00*/  LDC R12, c[0x0][0x148] ;  /* 0x00005200ff0c7b82 */ /* 0x000ee20000000800 */
[----:B0-----:R-:W-:Y:S02]  /*22f10*/  I2FP.F32.U32 R2, R8 ;  /* 0x0000000800027245 */ /* 0x001fe40000201000 */
[----:B--2---:R-:W-:-:S03]  /*22f20*/  I2FP.F32.U32 R4, R5 ;  /* 0x0000000500047245 */ /* 0x004fc60000201000 */
[----:B------:R-:W-:Y:S01]  /*22f30*/  FMUL R2, R2, UR8 ;  /* 0x0000000802027c20 */ /* 0x000fe20008400000 */
[----:B------:R-:W-:Y:S02]  /*22f40*/  ULDC UR8, c[0x0][0x154] ;  /* 0x0000550000087ab9 */ /* 0x000fe40000000800 */
[----:B------:R-:W-:Y:S01]  /*22f50*/  FMUL R10, R4, UR8 ;  /* 0x00000008040a7c20 */ /* 0x000fe20008400000 */
[----:B------:R-:W-:Y:S02]  /*22f60*/  ULDC.64 UR8, c[0x0][0x628] ;  /* 0x00018a0000087ab9 */ /* 0x000fe40000000a00 */
[----:B------:R-:W0:Y:S08]  /*22f70*/  F2I.U32.TRUNC.NTZ R2, R2 ;  /* 0x0000000200027305 */ /* 0x000e30000020f000 */
[----:B------:R-:W2:Y:S01]  /*22f80*/  F2I.U32.TRUNC.NTZ R10, R10 ;  /* 0x0000000a000a7305 */ /* 0x000ea2000020f000 */
[----:B0-----:R-:W-:Y:S01]  /*22f90*/  IADD3 R4, -R2, RZ, RZ ;  /* 0x000000ff02047210 */ /* 0x001fe20007ffe1ff */
[----:B------:R-:W-:-:S04]  /*22fa0*/  IMAD.MOV.U32 R2, RZ, RZ, R14 ;  /* 0x000000ffff027224 */ /* 0x000fc800078e000e */
[----:B-1----:R-:W-:Y:S02]  /*22fb0*/  IMAD R8, R3, R4, R8 ;  /* 0x0000000403087224 */ /* 0x002fe400078e0208 */
[----:B--2---:R-:W-:-:S04]  /*22fc0*/  IMAD.MOV R3, RZ, RZ, -R10 ;  /* 0x000000ffff037224 */ /* 0x004fc800078e0a0a */
[----:B---3--:R-:W-:Y:S01]  /*22fd0*/  @P1 IMAD R8, R12, R3, R5 ;  /* 0x000000030c081224 */ /* 0x008fe200078e0205 */
[----:B------:R-:W-:Y:S02]  /*22fe0*/  ISETP.NE.U32.AND P1, PT, RZ, UR8, PT ;  /* 0x00000008ff007c0c */ /* 0x000fe4000bf25070 */
[----:B------:R-:W-:Y:S02]  /*22ff0*/  MOV R3, R15 ;  /* 0x0000000f00037202 */ /* 0x000fe40000000f00 */
[----:B------:R-:W-:-:S13]  /*23000*/  ISETP.NE.AND.EX P1, PT, RZ, UR9, PT, P1 ;  /* 0x00000009ff007c0c */ /* 0x000fda000bf25310 */
[----:B------:R-:W-:Y:S05]  /*23010*/  @!P1 BRA `(.L_x_554) ;  /* 0x0000000000289947 */ /* 0x000fea0003800000 */
[----:B------:R-:W-:Y:S02]  /*23020*/  ULDC UR10, c[0x0][0x634] ;  /* 0x00018d00000a7ab9 */ /* 0x000fe40000000800 */
[----:B------:R-:W-:-:S05]  /*23030*/  IADD3 R3, P1, R14, UR10, RZ ;  /* 0x0000000a0e037c10 */ /* 0x000fca000ff3e0ff */
[----:B------:R-:W-:-:S04]  /*23040*/  IMAD.X R11, RZ, RZ, R15, P1 ;  /* 0x000000ffff0b7224 */ /* 0x000fc800008e060f */
[----:B------:R-:W-:-:S04]  /*23050*/  IMAD.WIDE.U32 R4, R11, UR8, RZ ;  /* 0x000000080b047c25 */ /* 0x000fc8000f8e00ff */
[----:B------:R-:W-:-:S04]  /*23060*/  IMAD.WIDE.U32 R4, P1, R3, UR9, R4 ;  /* 0x0000000903047c25 */ /* 0x000fc8000f820004 */
[----:B------:R-:W-:Y:S01]  /*23070*/  IMAD.WIDE.U32 R2, R3, UR8, RZ ;  /* 0x0000000803027c25 */ /* 0x000fe2000f8e00ff */
[----:B------:R-:W-:-:S04]  /*23080*/  MOV R2, R5 ;  /* 0x0000000500027202 */ /* 0x000fc80000000f00 */
[----:B------:R-:W-:Y:S01]  /*23090*/  IADD3 RZ, P2, R3, R4, RZ ;  /* 0x0000000403ff7210 */ /* 0x000fe20007f5e0ff */
[----:B------:R-:W-:-:S04]  /*230a0*/  IMAD.X R3, RZ, RZ, RZ, P1 ;  /* 0x000000ffff037224 */ /* 0x000fc800008e06ff */
[----:B------:R-:W-:-:S08]  /*230b0*/  IMAD.WIDE.U32.X R2, R11, UR9, R2, P2 ;  /* 0x000000090b027c25 */ /* 0x000fd000090e0402 */
.L_x_554:
[--C-:B------:R-:W-:Y:S01]  /*230c0*/  SHF.R.U64 R10, R2, UR11, R3.reuse ;  /* 0x0000000b020a7c19 */ /* 0x100fe20008001203 */
[----:B------:R-:W-:Y:S01]  /*230d0*/  ULDC.64 UR8, c[0x0][0x620] ;  /* 0x0001880000087ab9 */ /* 0x000fe20000000a00 */
[----:B------:R-:W-:Y:S01]  /*230e0*/  SHF.R.U32.HI R2, RZ, UR11, R3 ;  /* 0x0000000bff027c19 */ /* 0x000fe20008011603 */
[----:B------:R-:W-:Y:S01]  /*230f0*/  ULDC.64 UR10, c[0x0][0x640] ;  /* 0x00019000000a7ab9 */ /* 0x000fe20000000a00 */
[----:B------:R-:W-:Y:S02]  /*23100*/  IADD3 R11, P1, RZ, -R10, RZ ;  /* 0x8000000aff0b7210 */ /* 0x000fe40007f3e0ff */
[----:B------:R-:W-:-:S03]  /*23110*/  MOV R3, R15 ;  /* 0x0000000f00037202 */ /* 0x000fc60000000f00 */
[----:B------:R-:W-:Y:S01]  /*23120*/  IMAD.X R2, RZ, RZ, ~R2, P1 ;  /* 0x000000ffff027224 */ /* 0x000fe200008e0e02 */
[----:B------:R-:W-:-:S03]  /*23130*/  ISETP.NE.U32.AND P1, PT, RZ, UR10, PT ;  /* 0x0000000aff007c0c */ /* 0x000fc6000bf25070 */
[----:B------:R-:W-:Y:S01]  /*23140*/  IMAD R2, R2, UR8, RZ ;  /* 0x0000000802027c24 */ /* 0x000fe2000f8e02ff */
[----:B------:R-:W-:-:S03]  /*23150*/  ISETP.NE.AND.EX P1, PT, RZ, UR11, PT, P1 ;  /* 0x0000000bff007c0c */ /* 0x000fc6000bf25310 */
[----:B------:R-:W-:Y:S02]  /*23160*/  IMAD R5, R11, UR9, R2 ;  /* 0x000000090b057c24 */ /* 0x000fe4000f8e0202 */
[----:B------:R-:W-:-:S04]  /*23170*/  IMAD.MOV.U32 R2, RZ, RZ, R14 ;  /* 0x000000ffff027224 */ /* 0x000fc800078e000e */
[----:B------:R-:W-:Y:S01]  /*23180*/  IMAD.WIDE.U32 R2, R11, UR8, R2 ;  /* 0x000000080b027c25 */ /* 0x000fe2000f8e0002 */
[----:B------:R-:W-:-:S03]  /*23190*/  ULDC UR8, c[0x0][0x618] ;  /* 0x0001860000087ab9 */ /* 0x000fc60000000800 */
[----:B------:R-:W-:-:S05]  /*231a0*/  IMAD.IADD R3, R3, 0x1, R5 ;  /* 0x0000000103037824 */ /* 0x000fca00078e0205 */
[--C-:B------:R-:W-:Y:S02]  /*231b0*/  SHF.R.U64 R11, R2, UR8, R3.reuse ;  /* 0x00000008020b7c19 */ /* 0x100fe40008001203 */
[----:B------:R-:W-:Y:S01]  /*231c0*/  SHF.R.U32.HI R2, RZ, UR8, R3 ;  /* 0x00000008ff027c19 */ /* 0x000fe20008011603 */
[----:B------:R-:W-:-:S03]  /*231d0*/  ULDC UR8, c[0x0][0x608] ;  /* 0x0001820000087ab9 */ /* 0x000fc60000000800 */
[--C-:B------:R-:W-:Y:S02]  /*231e0*/  SHF.R.U64 R12, R11, UR8, R2.reuse ;  /* 0x000000080b0c7c19 */ /* 0x100fe40008001202 */
[----:B------:R-:W-:Y:S01]  /*231f0*/  SHF.R.U32.HI R3, RZ, UR8, R2 ;  /* 0x00000008ff037c19 */ /* 0x000fe20008011602 */
[----:B------:R-:W-:-:S03]  /*23200*/  ULDC UR8, c[0x0][0x658] ;  /* 0x0001960000087ab9 */ /* 0x000fc60000000800 */
[--C-:B------:R-:W-:Y:S02]  /*23210*/  SHF.R.U64 R13, R12, UR8, R3.reuse ;  /* 0x000000080c0d7c19 */ /* 0x100fe40008001203 */
[----:B------:R-:W-:-:S03]  /*23220*/  SHF.R.U32.HI R15, RZ, UR8, R3 ;  /* 0x00000008ff0f7c19 */ /* 0x000fc60008011603 */
[----:B------:R-:W-:Y:S01]  /*23230*/  IMAD.MOV.U32 R2, RZ, RZ, R13 ;  /* 0x000000ffff027224 */ /* 0x000fe200078e000d */
[----:B------:R-:W-:Y:S01]  /*23240*/  MOV R3, R15 ;  /* 0x0000000f00037202 */ /* 0x000fe20000000f00 */
[----:B------:R-:W-:Y:S06]  /*23250*/  @!P1 BRA `(.L_x_555) ;  /* 0x0000000000289947 */ /* 0x000fec0003800000 */
        /* <DEDUP_REMOVED lines=10> */
.L_x_555:
[----:B------:R-:W-:Y:S01]  /*23300*/  ULDC UR8, c[0x0][0x648] ;  /* 0x0001920000087ab9 */ /* 0x000fe20000000800 */
[----:B------:R-:W-:Y:S01]  /*23310*/  LOP3.LUT R12, R12, UR6, RZ, 0xc0, !PT ;  /* 0x000000060c0c7c12 */ /* 0x000fe2000f8ec0ff */
[----:B------:R-:W-:Y:S01]  /*23320*/  UISETP.NE.AND UP0, UPT, UR39, URZ, UPT ;  /* 0x0000003f2700728c */ /* 0x000fe2000bf05270 */
[----:B------:R-:W-:Y:S01]  /*23330*/  SHF.R.U64 R3, R2, UR8, R3 ;  /* 0x0000000802037c19 */ /* 0x000fe20008001203 */
[----:B------:R-:W-:Y:S01]  /*23340*/  ULDC UR8, c[0x0][0x638] ;  /* 0x00018e0000087ab9 */ /* 0x000fe20000000800 */
[----:B------:R-:W-:-:S03]  /*23350*/  IMAD.MOV.U32 R4, RZ, RZ, 0x1 ;  /* 0x00000001ff047424 */ /* 0x000fc600078e00ff */
[----:B------:R-:W-:Y:S01]  /*23360*/  IMAD.MOV R2, RZ, RZ, -R3 ;  /* 0x000000ffff027224 */ /* 0x000fe200078e0a03 */
[----:B------:R-:W-:Y:S01]  /*23370*/  PLOP3.LUT P1, PT, PT, PT, UP0, 0x40, 0x0 ;  /* 0x000000000000781c */ /* 0x000fe20003f2e808 */
[----:B------:R-:W-:Y:S01]  /*23380*/  IMAD R5, R3, UR5, R12 ;  /* 0x0000000503057c24 */ /* 0x000fe2000f8e020c */
[----:B------:R-:W-:Y:S01]  /*23390*/  PLOP3.LUT P2, PT, PT, PT, UP0, 0x40, 0x0 ;  /* 0x000000000000781c */ /* 0x000fe20003f4e808 */
[----:B------:R-:W-:Y:S01]  /*233a0*/  IMAD R13, R2, UR8, R13 ;  /* 0x00000008020d7c24 */ /* 0x000fe2000f8e020d */
[----:B------:R-:W-:Y:S01]  /*233b0*/  ULDC UR8, c[0x0][0x610] ;  /* 0x0001840000087ab9 */ /* 0x000fe20000000800 */
[----:B------:R-:W-:Y:S01]  /*233c0*/  LOP3.LUT R2, R11, UR4, RZ, 0xc0, !PT ;  /* 0x000000040b027c12 */ /* 0x000fe2000f8ec0ff */
[----:B------:R-:W-:Y:S01]  /*233d0*/  IMAD R8, R5, UR8, R8 ;  /* 0x0000000805087c24 */ /* 0x000fe2000f8e0208 */
[----:B------:R-:W-:-:S03]  /*233e0*/  ULDC UR8, c[0x0][0x600] ;  /* 0x0001800000087ab9 */ /* 0x000fc60000000800 */
[----:B------:R-:W-:-:S05]  /*233f0*/  IMAD R13, R13, UR8, R2 ;  /* 0x000000080d0d7c24 */ /* 0x000fca000f8e0202 */
[----:B------:R-:W-:Y:S02]  /*23400*/  SEL R2, R13, R8, P1 ;  /* 0x000000080d027207 */ /* 0x000fe40000800000 */
[----:B------:R-:W-:-:S07]  /*23410*/  SEL R3, R8, R13, P2 ;  /* 0x0000000d08037207 */ /* 0x000fce0001000000 */
.L_x_553:
[----:B------:R-:W-:Y:S05]  /*23420*/  BSYNC B1 ;  /* 0x0000000000017941 */ /* 0x000fea0003800000 */
.L_x_552:
[----:B------:R-:W-:-:S13]  /*23430*/  LOP3.LUT P1, RZ, R4, 0xff, RZ, 0xc0, !PT ;  /* 0x000000ff04ff7812 */ /* 0x000fda000782c0ff */
[----:B------:R-:W-:Y:S05]  /*23440*/  @P1 BRA `(.L_x_556) ;  /* 0xfffffff000f41947 */ /* 0x000fea000383ffff */
[----:B------:R-:W-:Y:S05]  /*23450*/  BSYNC B0 ;  /* 0x0000000000007941 */ /* 0x000fea0003800000 */
.L_x_544:
[----:B------:R-:W-:-:S03]  /*23460*/  UMOV UR8, 0xffffffff ;  /* 0xffffffff00087882 */ /* 0x000fc60000000000 */
[----:B------:R-:W-:Y:S05]  /*23470*/  BRA.DIV UR8, `(.L_x_557) ;  /* 0x00000006081c7947 */ /* 0x000fea000b800000 */
[----:B------:R-:W-:-:S13]  /*23480*/  ELECT P6, URZ, PT ;  /* 0x00000000003f782f */ /* 0x000fda00038c0000 */
.L_x_571:
[----:B------:R-:W-:Y:S04]  /*23490*/  BSSY B0, `(.L_x_558) ;  /* 0x000002c000007945 */ /* 0x000fe80003800000 */
[----:B------:R-:W-:Y:S05]  /*234a0*/  @!P6 BRA `(.L_x_559) ;  /* 0x0000000000a8e947 */ /* 0x000fea0003800000 */
[----:B------:R-:W-:-:S04]  /*234b0*/  ULOP3.LUT UR8, UR38, 0x2, URZ, 0xfc, !UPT ;  /* 0x0000000226087892 */ /* 0x000fc8000f8efc3f */
[----:B------:R-:W-:-:S06]  /*234c0*/  UISETP.NE.AND UP0, UPT, UR8, 0x3, UPT ;  /* 0x000000030800788c */ /* 0x000fcc000bf05270 */
[----:B------:R-:W-:-:S13]  /*234d0*/  PLOP3.LUT P0, PT, PT, PT, UP0, 0x80, 0x0 ;  /* 0x000000000000781c */ /* 0x000fda0003f0f008 */
[----:B------:R-:W-:Y:S05]  /*234e0*/  @!P0 BRA `(.L_x_560) ;  /* 0x0000000000048947 */ /* 0x000fea0003800000 */
[----:B------:R-:W-:Y:S01]  /*234f0*/  BPT.TRAP 0x1 ;  /* 0x000000040000795c */ /* 0x000fe20000300000 */
.L_x_560:
[----:B------:R-:W0:Y:S01]  /*23500*/  S2R R3, SR_CgaCtaId ;  /* 0x0000000000037919 */ /* 0x000e220000008800 */
[----:B------:R-:W-:-:S04]  /*23510*/  MOV R0, 0x400 ;  /* 0x0000040000007802 */ /* 0x000fc80000000f00 */
[----:B0-----:R-:W-:Y:S02]  /*23520*/  LEA R3, R3, R0, 0x18 ;  /* 0x0000000003037211 */ /* 0x001fe400078ec0ff */
[----:B------:R-:W-:Y:S02]  /*23530*/  SHF.L.U32 R0, R7, 0x1f, RZ ;  /* 0x0000001f07007819 */ /* 0x000fe400000006ff */
[----:B------:R-:W-:-:S05]  /*23540*/  IADD3 R3, R3, 0x20, RZ ;  /* 0x0000002003037810 */ /* 0x000fca0007ffe0ff */
[----:B------:R-:W-:-:S04]  /*23550*/  IMAD R5, R6, 0x8, R3 ;  /* 0x0000000806057824 */ /* 0x000fc800078e0203 */
[----:B------:R-:W0:Y:S02]  /*23560*/  SYNCS.PHASECHK.TRANS64.TRYWAIT P0, [R5+URZ], R0 ;  /* 0x00000000050075a7 */ /* 0x000e24000800017f */
[----:B0-----:R-:W-:Y:S05]  /*23570*/  @!P0 BRA `(.L_x_561) ;  /* 0x0000000000fc8947 */ /* 0x001fea0003800000 */
.L_x_572:
[----:B------:R-:W-:-:S05]  /*23580*/  VIADD R6, R6, 0x1 ;  /* 0x0000000106067836 */ /* 0x000fca0000000000 */
[----:B------:R-:W-:-:S04]  /*23590*/  ISETP.NE.AND P0, PT, R6, 0x4, PT ;  /* 0x000000040600780c */ /* 0x000fc80003f05270 */
[----:B0-----:R-:W-:Y:S02]  /*235a0*/  SEL R0, RZ, 0x1, P0 ;  /* 0x00000001ff007807 */ /* 0x001fe40000000000 */
[----:B------:R-:W-:Y:S02]  /*235b0*/  SEL R6, R6, RZ, P0 ;  /* 0x000000ff06067207 */ /* 0x000fe40000000000 */
[----:B------:R-:W-:Y:S02]  /*235c0*/  LOP3.LUT R7, R7, R0, RZ, 0x3c, !PT ;  /* 0x0000000007077212 */ /* 0x000fe400078e3cff */
[----:B------:R-:W-:Y:S02]  /*235d0*/  LEA R5, R6, R3, 0x3 ;  /* 0x0000000306057211 */ /* 0x000fe400078e18ff */
[----:B------:R-:W-:-:S04]  /*235e0*/  SHF.L.U32 R0, R7, 0x1f, RZ ;  /* 0x0000001f07007819 */ /* 0x000fc800000006ff */
[----:B------:R-:W0:Y:S02]  /*235f0*/  SYNCS.PHASECHK.TRANS64.TRYWAIT P0, [R5+URZ], R0 ;  /* 0x00000000050075a7 */ /* 0x000e24000800017f */
[----:B0-----:R-:W-:Y:S05]  /*23600*/  @!P0 BRA `(.L_x_562) ;  /* 0x0000000000ec8947 */ /* 0x001fea0003800000 */
.L_x_573:
[----:B0-----:R-:W-:-:S05]  /*23610*/  VIADD R0, R6, 0x1 ;  /* 0x0000000106007836 */ /* 0x001fca0000000000 */
[----:B------:R-:W-:-:S04]  /*23620*/  ISETP.NE.AND P0, PT, R0, 0x4, PT ;  /* 0x000000040000780c */ /* 0x000fc80003f05270 */
[----:B------:R-:W-:Y:S02]  /*23630*/  SEL R2, RZ, 0x1, P0 ;  /* 0x00000001ff027807 */ /* 0x000fe40000000000 */
[----:B------:R-:W-:Y:S02]  /*23640*/  SEL R4, R0, RZ, P0 ;  /* 0x000000ff00047207 */ /* 0x000fe40000000000 */
[----:B------:R-:W-:-:S03]  /*23650*/  LOP3.LUT R7, R7, R2, RZ, 0x3c, !PT ;  /* 0x0000000207077212 */ /* 0x000fc600078e3cff */
[----:B------:R-:W-:Y:S01]  /*23660*/  IMAD R5, R4, 0x8, R3 ;  /* 0x0000000804057824 */ /* 0x000fe200078e0203 */
[----:B------:R-:W-:-:S04]  /*23670*/  SHF.L.U32 R0, R7, 0x1f, RZ ;  /* 0x0000001f07007819 */ /* 0x000fc800000006ff */
[----:B------:R-:W0:Y:S02]  /*23680*/  SYNCS.PHASECHK.TRANS64.TRYWAIT P0, [R5+URZ], R0 ;  /* 0x00000000050075a7 */ /* 0x000e24000800017f */
[----:B0-----:R-:W-:Y:S05]  /*23690*/  @!P0 BRA `(.L_x_563) ;  /* 0x0000000000dc8947 */ /* 0x001fea0003800000 */
.L_x_574:
[----:B0-----:R-:W-:-:S04]  /*236a0*/  IADD3 R0, R4, 0x1, RZ ;  /* 0x0000000104007810 */ /* 0x001fc80007ffe0ff */
[----:B------:R-:W-:-:S04]  /*236b0*/  ISETP.NE.AND P0, PT, R0, 0x4, PT ;  /* 0x000000040000780c */ /* 0x000fc80003f05270 */
[----:B------:R-:W-:Y:S02]  /*236c0*/  SEL R2, RZ, 0x1, P0 ;  /* 0x00000001ff027807 */ /* 0x000fe40000000000 */
[----:B------:R-:W-:Y:S02]  /*236d0*/  SEL R0, R0, RZ, P0 ;  /* 0x000000ff00007207 */ /* 0x000fe40000000000 */
[----:B------:R-:W-:-:S03]  /*236e0*/  LOP3.LUT R2, R7, R2, RZ, 0x3c, !PT ;  /* 0x0000000207027212 */ /* 0x000fc600078e3cff */
[----:B------:R-:W-:Y:S01]  /*236f0*/  IMAD R3, R0, 0x8, R3 ;  /* 0x0000000800037824 */ /* 0x000fe200078e0203 */
[----:B------:R-:W-:-:S07]  /*23700*/  SHF.L.U32 R0, R2, 0x1f, RZ ;  /* 0x0000001f02007819 */ /* 0x000fce00000006ff */
.L_x_564:
[----:B0-----:R0:W1:Y:S02]  /*23710*/  SYNCS.PHASECHK.TRANS64.TRYWAIT P0, [R3+URZ], R0 ;  /* 0x00000000030075a7 */ /* 0x001064000800017f */
[----:B-1----:R-:W-:Y:S05]  /*23720*/  @!P0 NANOSLEEP.SYNCS 0x989680 ;  /* 0x009896800000895d */ /* 0x002fea0003900000 */
[----:B------:R-:W1:Y:S02]  /*23730*/  @!P0 SYNCS.PHASECHK.TRANS64 P0, [R3+URZ], R0 ;  /* 0x00000000030085a7 */ /* 0x000e64000800007f */
[----:B-1----:R-:W-:Y:S05]  /*23740*/  @!P0 BRA `(.L_x_564) ;  /* 0xfffffffc00f08947 */ /* 0x002fea000383ffff */
.L_x_559:
[----:B------:R-:W-:Y:S05]  /*23750*/  BSYNC B0 ;  /* 0x0000000000007941 */ /* 0x000fea0003800000 */
.L_x_558:
[----:B------:R-:W-:Y:S05]  /*23760*/  EXIT ;  /* 0x000000000000794d */ /* 0x000fea0003800000 */
.L_x_17:
[----:B-1----:R1:W4:Y:S02]  /*23770*/  SYNCS.PHASECHK.TRANS64.TRYWAIT P1, [R3+URZ], R0 ;  /* 0x00000000030075a7 */ /* 0x002324000802017f */
[----:B----4-:R-:W-:Y:S05]  /*23780*/  @!P1 NANOSLEEP.SYNCS 0x989680 ;  /* 0x009896800000995d */ /* 0x010fea0003900000 */
[----:B------:R-:W4:Y:S02]  /*23790*/  @!P1 SYNCS.PHASECHK.TRANS64 P1, [R3+URZ], R0 ;  /* 0x00000000030095a7 */ /* 0x000f24000802007f */
[----:B----4-:R-:W-:Y:S05]  /*237a0*/  @!P1 BRA `(.L_x_17) ;  /* 0xfffffffc00f09947 */ /* 0x010fea000383ffff */
[----:B------:R-:W-:Y:S05]  /*237b0*/  BRA `(.L_x_16) ;  /* 0xfffffddc00187947 */ /* 0x000fea000383ffff */
.L_x_22:
[----:B-1----:R-:W-:-:S04]  /*237c0*/  IMAD.U32 R4, RZ, RZ, UR10 ;  /* 0x0000000aff047e24 */ /* 0x002fc8000f8e00ff */
[----:B------:R1:W2:Y:S03]  /*237d0*/  SYNCS.PHASECHK.TRANS64.TRYWAIT P1, [R4+URZ], R3 ;  /* 0x00000003040075a7 */ /* 0x0002a6000802017f */
[----:B--2---:R-:W-:Y:S05]  /*237e0*/  @!P1 NANOSLEEP.SYNCS 0x989680 ;  /* 0x009896800000995d */ /* 0x004fea0003900000 */
[----:B------:R-:W2:Y:S02]  /*237f0*/  @!P1 SYNCS.PHASECHK.TRANS64 P1, [R4+URZ], R3 ;  /* 0x00000003040095a7 */ /* 0x000ea4000802007f */
[----:B--2---:R-:W-:Y:S05]  /*23800*/  @!P1 BRA `(.L_x_22) ;  /* 0xfffffffc00ec9947 */ /* 0x004fea000383ffff */
[----:B------:R-:W-:Y:S05]  /*23810*/  BRA `(.L_x_21) ;  /* 0xfffffe5000887947 */ /* 0x000fea000383ffff */
.L_x_545:
[----:B------:R-:W-:Y:S01]  /*23820*/  BSSY B1, `(.L_x_565) ;  /* 0x0000006000017945 */ /* 0x000fe20003800000 */
[----:B------:R-:W-:-:S07]  /*23830*/  MOV R15, 0xffffffff ;  /* 0xffffffff000f7802 */ /* 0x000fce0000000f00 */
[----:B------:R-:W-:Y:S05]  /*23840*/  WARPSYNC.COLLECTIVE R15, `(.L_x_566) ;  /* 0x000000000f0c7348 */ /* 0x000fea0003c00000 */
[----:B------:R-:W-:Y:S02]  /*23850*/  ELECT P6, UR62, PT ;  /* 0x00000000003e782f */ /* 0x000fe400038c0000 */
[----:B------:R-:W-:Y:S01]  /*23860*/  MOV R14, UR62 ;  /* 0x0000003e000e7c02 */ /* 0x000fe20008000f00 */
[----:B------:R-:W-:Y:S10]  /*23870*/  ENDCOLLECTIVE ;  /* 0x000000000000791b */ /* 0x000ff40003800000 */
.L_x_566:
[----:B------:R-:W-:Y:S05]  /*23880*/  BSYNC B1 ;  /* 0x0000000000017941 */ /* 0x000fea0003800000 */
.L_x_565:
[----:B------:R-:W-:Y:S05]  /*23890*/  BRA `(.L_x_567) ;  /* 0xffffffec00ec7947 */ /* 0x000fea000383ffff */
.L_x_548:
[----:B-1----:R1:W2:Y:S02]  /*238a0*/  SYNCS.PHASECHK.TRANS64.TRYWAIT P1, [R14+URZ+0x20], R11 ;  /* 0x0000200b0e0075a7 */ /* 0x0022a4000802017f */
[----:B--2---:R-:W-:Y:S05]  /*238b0*/  @!P1 NANOSLEEP.SYNCS 0x989680 ;  /* 0x009896800000995d */ /* 0x004fea0003900000 */
[----:B------:R-:W2:Y:S02]  /*238c0*/  @!P1 SYNCS.PHASECHK.TRANS64 P1, [R14+URZ+0x20], R11 ;  /* 0x0000200b0e0095a7 */ /* 0x000ea4000802007f */
[----:B--2---:R-:W-:Y:S05]  /*238d0*/  @!P1 BRA `(.L_x_548) ;  /* 0xfffffffc00f09947 */ /* 0x004fea000383ffff */
[----:B------:R-:W-:Y:S05]  /*238e0*/  BRA `(.L_x_568) ;  /* 0xfffffff000207947 */ /* 0x000fea000383ffff */
.L_x_557:
[----:B------:R-:W-:Y:S01]  /*238f0*/  BSSY B0, `(.L_x_569) ;  /* 0x0000006000007945 */ /* 0x000fe20003800000 */
[----:B------:R-:W-:-:S07]  /*23900*/  IMAD.MOV.U32 R15, RZ, RZ, -0x1 ;  /* 0xffffffffff0f7424 */ /* 0x000fce00078e00ff */
[----:B------:R-:W-:Y:S05]  /*23910*/  WARPSYNC.COLLECTIVE R15, `(.L_x_570) ;  /* 0x000000000f0c7348 */ /* 0x000fea0003c00000 */
[----:B------:R-:W-:Y:S02]  /*23920*/  ELECT P6, UR62, PT ;  /* 0x00000000003e782f */ /* 0x000fe400038c0000 */
[----:B------:R-:W-:Y:S01]  /*23930*/  MOV R14, UR62 ;  /* 0x0000003e000e7c02 */ /* 0x000fe20008000f00 */
[----:B------:R-:W-:Y:S10]  /*23940*/  ENDCOLLECTIVE ;  /* 0x000000000000791b */ /* 0x000ff40003800000 */
.L_x_570:
[----:B------:R-:W-:Y:S05]  /*23950*/  BSYNC B0 ;  /* 0x0000000000007941 */ /* 0x000fea0003800000 */
.L_x_569:
[----:B------:R-:W-:Y:S05]  /*23960*/  BRA `(.L_x_571) ;  /* 0xfffffff800c87947 */ /* 0x000fea000383ffff */
.L_x_561:
[----:B0-----:R0:W1:Y:S02]  /*23970*/  SYNCS.PHASECHK.TRANS64.TRYWAIT P0, [R5+URZ], R0 ;  /* 0x00000000050075a7 */ /* 0x001064000800017f */
[----:B-1----:R-:W-:Y:S05]  /*23980*/  @!P0 NANOSLEEP.SYNCS 0x989680 ;  /* 0x009896800000895d */ /* 0x002fea0003900000 */
[----:B------:R-:W1:Y:S02]  /*23990*/  @!P0 SYNCS.PHASECHK.TRANS64 P0, [R5+URZ], R0 ;  /* 0x00000000050085a7 */ /* 0x000e64000800007f */
[----:B-1----:R-:W-:Y:S05]  /*239a0*/  @!P0 BRA `(.L_x_561) ;  /* 0xfffffffc00f08947 */ /* 0x002fea000383ffff */
[----:B------:R-:W-:Y:S05]  /*239b0*/  BRA `(.L_x_572) ;  /* 0xfffffff800f07947 */ /* 0x000fea000383ffff */
.L_x_562:
[----:B0-----:R0:W1:Y:S02]  /*239c0*/  SYNCS.PHASECHK.TRANS64.TRYWAIT P0, [R5+URZ], R0 ;  /* 0x00000000050075a7 */ /* 0x001064000800017f */
[----:B-1----:R-:W-:Y:S05]  /*239d0*/  @!P0 NANOSLEEP.SYNCS 0x989680 ;  /* 0x009896800000895d */ /* 0x002fea0003900000 */
[----:B------:R-:W1:Y:S02]  /*239e0*/  @!P0 SYNCS.PHASECHK.TRANS64 P0, [R5+URZ], R0 ;  /* 0x00000000050085a7 */ /* 0x000e64000800007f */
[----:B-1----:R-:W-:Y:S05]  /*239f0*/  @!P0 BRA `(.L_x_562) ;  /* 0xfffffffc00f08947 */ /* 0x002fea000383ffff */
[----:B------:R-:W-:Y:S05]  /*23a00*/  BRA `(.L_x_573) ;  /* 0xfffffffc00007947 */ /* 0x000fea000383ffff */
.L_x_563:
[----:B0-----:R0:W1:Y:S02]  /*23a10*/  SYNCS.PHASECHK.TRANS64.TRYWAIT P0, [R5+URZ], R0 ;  /* 0x00000000050075a7 */ /* 0x001064000800017f */
[----:B-1----:R-:W-:Y:S05]  /*23a20*/  @!P0 NANOSLEEP.SYNCS 0x989680 ;  /* 0x009896800000895d */ /* 0x002fea0003900000 */
[----:B------:R-:W1:Y:S02]  /*23a30*/  @!P0 SYNCS.PHASECHK.TRANS64 P0, [R5+URZ], R0 ;  /* 0x00000000050085a7 */ /* 0x000e64000800007f */
[----:B-1----:R-:W-:Y:S05]  /*23a40*/  @!P0 BRA `(.L_x_563) ;  /* 0xfffffffc00f08947 */ /* 0x002fea000383ffff */
[----:B------:R-:W-:Y:S05]  /*23a50*/  BRA `(.L_x_574) ;  /* 0xfffffffc00107947 */ /* 0x000fea000383ffff */
.L_x_575:
[----:B------:R-:W-:-:S00]  /*23a60*/  BRA `(.L_x_575) ;  /* 0xfffffffc00fc7947 */ /* 0x000fc0000383ffff */
[----:B------:R-:W-:-:S00]  /*23a70*/  NOP ;  /* 0x0000000000007918 */ /* 0x000fc00000000000 */
        /* <DEDUP_REMOVED lines=8> */
.L_x_576:


//--------------------- .nv.global.init           --------------------------
	.section	.nv.global.init,"aw",@progbits
.nv.global.init:
	.type		$str$22,@object
	.size		$str$22,($str$23 - $str$22)
$str$22:
        /*0000*/ 	.byte	0x6b, 0x5f, 0x74, 0x69, 0x6c, 0x65, 0x5f, 0x63, 0x6f, 0x75, 0x6e, 0x74, 0x20, 0x3e, 0x3d, 0x20
        /*0010*/ 	.byte	0x31, 0x00
	.type		$str$23,@object
	.size		$str$23,(__unnamed_1 - $str$23)
$str$23:
        /*0012*/ 	.byte	0x2f, 0x74, 0x6d, 0x70, 0x2f, 0x63, 0x75, 0x74, 0x6c, 0x61, 0x73, 0x73, 0x5f, 0x73, 0x77, 0x65
        /*0022*/ 	.byte	0x65, 0x70, 0x5f, 0x73, 0x72, 0x63, 0x2f, 0x69, 0x6e, 0x63, 0x6c, 0x75, 0x64, 0x65, 0x2f, 0x63
        /*0032*/ 	.byte	0x75, 0x74, 0x6c, 0x61, 0x73, 0x73, 0x2f, 0x67, 0x65, 0x6d, 0x6d, 0x2f, 0x63, 0x6f, 0x6c, 0x6c
        /*0042*/ 	.byte	0x65, 0x63, 0x74, 0x69, 0x76, 0x65, 0x2f, 0x73, 0x6d, 0x39, 0x30, 0x5f, 0x6d, 0x6d, 0x61, 0x5f
        /*0052*/ 	.byte	0x74, 0x6d, 0x61, 0x5f, 0x67, 0x6d, 0x6d, 0x61, 0x5f, 0x73, 0x73, 0x5f, 0x77, 0x61, 0x72, 0x70
        /*0062*/ 	.byte	0x73, 0x70, 0x65, 0x63, 0x69, 0x61, 0x6c, 0x69, 0x7a, 0x65, 0x64, 0x2e, 0x68, 0x70, 0x70, 0x00
	.type		__unnamed_1,@object
	.size		__unnamed_1,(.L_0 - __unnamed_1)
__unnamed_1:
        /* <DEDUP_REMOVED lines=181> */
        /*0bc2*/ 	.byte	0x64, 0x65, 0x6e, 0x74, 0x69, 0x74, 0x79, 0x5d, 0x00
.L_0:


//--------------------- .nv.shared._ZN7cutlass13device_kernelINS_4gemm6kernel13GemmUniversalIN4cute5tupleIJiiiiEEENS1_10collective13CollectiveMmaINS1_34MainloopSm90TmaGmmaWarpSpecializedILi4ENS5_IJNS4_1CILi1EEESB_SB_EEENS1_35KernelTmaWarpSpecializedCooperativeEEENS5_IJNSA_ILi256EEESF_NSA_ILi128EEEEEENS_10bfloat16_tENS5_IJlSB_lEEESI_SJ_NS4_8TiledMMAINS4_8MMA_AtomIJNS4_4SM904GMMA28MMA_64x256x16_F32BF16BF16_SSILNSN_5MajorE0ELSP_0ELNSN_7ScaleInE1ELSQ_1EEEEEENS4_6LayoutINS5_IJNSA_ILi2EEESB_SB_EEENS5_IJSB_NSA_ILi0EEESW_EEEEENS5_IJNS4_10UnderscoreESZ_SZ_EEEEENS4_13SM90_TMA_LOADENS4_14ComposedLayoutINS4_7SwizzleILi3ELi4ELi3EEENS4_18smem_ptr_flag_bitsILi16EEENST_INS5_IJNSA_ILi8EEENSA_ILi64EEEEEENS5_IJS19_SB_EEEEEEEvNS4_8identityES12_S1D_vS1E_EENS_8epilogue10collective6detail29Sm90TmaWarpSpecializedAdapterINS1H_15DefaultEpilogueISI_SJ_SJ_NS1G_6thread17LinearCombinationISI_Li1EffLNS1L_9ScaleType4KindE0ELNS_15FloatRoundStyleE2ESI_EENS1_15EpilogueDefaultEEEEEvvEEEEvNT_6ParamsE --------------------------
	.section	.nv.shared._ZN7cutlass13device_kernelINS_4gemm6kernel13GemmUniversalIN4cute5tupleIJiiiiEEENS1_10collective13CollectiveMmaINS1_34MainloopSm90TmaGmmaWarpSpecializedILi4ENS5_IJNS4_1CILi1EEESB_SB_EEENS1_35KernelTmaWarpSpecializedCooperativeEEENS5_IJNSA_ILi256EEESF_NSA_ILi128EEEEEENS_10bfloat16_tENS5_IJlSB_lEEESI_SJ_NS4_8TiledMMAINS4_8MMA_AtomIJNS4_4SM904GMMA28MMA_64x256x16_F32BF16BF16_SSILNSN_5MajorE0ELSP_0ELNSN_7ScaleInE1ELSQ_1EEEEEENS4_6LayoutINS5_IJNSA_ILi2EEESB_SB_EEENS5_IJSB_NSA_ILi0EEESW_EEEEENS5_IJNS4_10UnderscoreESZ_SZ_EEEEENS4_13SM90_TMA_LOADENS4_14ComposedLayoutINS4_7SwizzleILi3ELi4ELi3EEENS4_18smem_ptr_flag_bitsILi16EEENST_INS5_IJNSA_ILi8EEENSA_ILi64EEEEEENS5_IJS19_SB_EEEEEEEvNS4_8identityES12_S1D_vS1E_EENS_8epilogue10collective6detail29Sm90TmaWarpSpecializedAdapterINS1H_15DefaultEpilogueISI_SJ_SJ_NS1G_6thread17LinearCombinationISI_Li1EffLNS1L_9ScaleType4KindE0ELNS_15FloatRoundStyleE2ESI_EENS1_15EpilogueDefaultEEEEEvvEEEEvNT_6ParamsE,"aw",@nobits
	.sectionflags	@""
	.align	16
	.zero		1024


//--------------------- .nv.shared.reserved.0     --------------------------
	.section	.nv.shared.reserved.0,"aw",@nobits
	.weak		__nv_reservedSMEM_offset_0_alias
	.size		__nv_reservedSMEM_offset_0_alias, 0, 0
	.other		__nv_reservedSMEM_offset_0_alias,@"STO_CUDA_RESERVED_SHARED STV_DEFAULT"
__nv_reservedSMEM_offset_0_alias:
	.zero		0


//--------------------- .nv.global                --------------------------
	.section	.nv.global,"aw",@nobits
.nv.global:
	.type		_ZN40_INTERNAL_e75ffa5d_4_k_cu_8496c805_233834cute1_E,@object
	.size		_ZN40_INTERNAL_e75ffa5d_4_k_cu_8496c805_233834cute1_E,(_ZN40_INTERNAL_e75ffa5d_4_k_cu_8496c805_233834cuda3std3__45__cpo6cbeginE - _ZN40_INTERNAL_e75ffa5d_4_k_cu_8496c805_233834cute1_E)
_ZN40_INTERNAL_e75ffa5d_4_k_cu_8496c805_233834cute1_E:
	.zero		1
	.type		_ZN40_INTERNAL_e75ffa5d_4_k_cu_8496c805_233834cuda3std3__45__cpo6cbeginE,@object
	.size		_ZN40_INTERNAL_e75ffa5d_4_k_cu_8496c805_233834cuda3std3__45__cpo6cbeginE,(_ZN40_INTERNAL_e75ffa5d_4_k_cu_8496c805_233834cuda3std3__48in_placeE - _ZN40_INTERNAL_e75ffa5d_4_k_cu_8496c805_233834cuda3std3__45__cpo6cbeginE)
_ZN40_INTERNAL_e75ffa5d_4_k_cu_8496c805_233834cuda3std3__45__cpo6cbeginE:
	.zero		1
	.type		_ZN40_INTERNAL_e75ffa5d_4_k_cu_8496c805_233834cuda3std3__48in_placeE,@object
	.size		_ZN40_INTERNAL_e75ffa5d_4_k_cu_8496c805_233834cuda3std3__48in_placeE,(_ZN40_INTERNAL_e75ffa5d_4_k_cu_8496c805_233834cuda3std6ranges3__45__cpo9iter_moveE - _ZN40_INTERNAL_e75ffa5d_4_k_cu_8496c805_233834cuda3std3__48in_placeE)
_ZN40_INTERNAL_e75ffa5d_4_k_cu_8496c805_233834cuda3std3__48in_placeE:
	.zero		1
	.type		_ZN40_INTERNAL_e75ffa5d_4_k_cu_8496c805_233834cuda3std6ranges3__45__cpo9iter_moveE,@object
	.size		_ZN40_INTERNAL_e75ffa5d_4_k_cu_8496c805_233834cuda3std6ranges3__45__cpo9iter_moveE,(_ZN40_INTERNAL_e75ffa5d_4_k_cu_8496c805_233834cuda3std3__45__cpo5beginE - _ZN40_INTERNAL_e75ffa5d_4_k_cu_8496c805_233834cuda3std6ranges3__45__cpo9iter_moveE)
_ZN40_INTERNAL_e75ffa5d_4_k_cu_8496c805_233834cuda3std6ranges3__45__cpo9iter_moveE:
	.zero		1
	.type		_ZN40_INTERNAL_e75ffa5d_4_k_cu_8496c805_233834cuda3std3__45__cpo5beginE,@object
	.size		_ZN40_INTERNAL_e75ffa5d_4_k_cu_8496c805_233834cuda3std3__45__cpo5beginE,(_ZN40_INTERNAL_e75ffa5d_4_k_cu_8496c805_233834cuda3std3__442_GLOBAL__N__e75ffa5d_4_k_cu_8496c805_233836ignoreE - _ZN40_INTERNAL_e75ffa5d_4_k_cu_8496c805_233834cuda3std3__45__cpo5beginE)
_ZN40_INTERNAL_e75ffa5d_4_k_cu_8496c805_233834cuda3std3__45__cpo5beginE:
	.zero		1
	.type		_ZN40_INTERNAL_e75ffa5d_4_k_cu_8496c805_233834cuda3std3__442_GLOBAL__N__e75ffa5d_4_k_cu_8496c805_233836ignoreE,@object
	.size		_ZN40_INTERNAL_e75ffa5d_4_k_cu_8496c805_233834cuda3std3__442_GLOBAL__N__e75ffa5d_4_k_cu_8496c805_233836ignoreE,(_ZN40_INTERNAL_e75ffa5d_4_k_cu_8496c805_233834cute7productE - _ZN40_INTERNAL_e75ffa5d_4_k_cu_8496c805_233834cuda3std3__442_GLOBAL__N__e75ffa5d_4_k_cu_8496c805_233836ignoreE)
_ZN40_INTERNAL_e75ffa5d_4_k_cu_8496c805_233834cuda3std3__442_GLOBAL__N__e75ffa5d_4_k_cu_8496c805_233836ignoreE:
	.zero		1
	.type		_ZN40_INTERNAL_e75ffa5d_4_k_cu_8496c805_233834cute7productE,@object
	.size		_ZN40_INTERNAL_e75ffa5d_4_k_cu_8496c805_233834cute7productE,(_ZN40_INTERNAL_e75ffa5d_4_k_cu_8496c805_233834cuda3std3__45__cpo3endE - _ZN40_INTERNAL_e75ffa5d_4_k_cu_8496c805_233834cute7productE)
_ZN40_INTERNAL_e75ffa5d_4_k_cu_8496c805_233834cute7productE:
	.zero		1
	.type		_ZN40_INTERNAL_e75ffa5d_4_k_cu_8496c805_233834cuda3std3__45__cpo3endE,@object
	.size		_ZN40_INTERNAL_e75ffa5d_4_k_cu_8496c805_233834cuda3std3__45__cpo3endE,(_ZN40_INTERNAL_e75ffa5d_4_k_cu_8496c805_233834cuda3std3__419piecewise_constructE - _ZN40_INTERNAL_e75ffa5d_4_k_cu_8496c805_233834cuda3std3__45__cpo3endE)
_ZN40_INTERNAL_e75ffa5d_4_k_cu_8496c805_233834cuda3std3__45__cpo3endE:
	.zero		1
	.type		_ZN40_INTERNAL_e75ffa5d_4_k_cu_8496c805_233834cuda3std3__419piecewise_constructE,@object
	.size		_ZN40_INTERNAL_e75ffa5d_4_k_cu_8496c805_233834cuda3std3__419piecewise_constructE,(_ZN40_INTERNAL_e75ffa5d_4_k_cu_8496c805_233834cuda3std3__45__cpo4cendE - _ZN40_INTERNAL_e75ffa5d_4_k_cu_8496c805_233834cuda3std3__419piecewise_constructE)
_ZN40_INTERNAL_e75ffa5d_4_k_cu_8496c805_233834cuda3std3__419piecewise_constructE:
	.zero		1
	.type		_ZN40_INTERNAL_e75ffa5d_4_k_cu_8496c805_233834cuda3std3__45__cpo4cendE,@object
	.size		_ZN40_INTERNAL_e75ffa5d_4_k_cu_8496c805_233834cuda3std3__45__cpo4cendE,(_ZN40_INTERNAL_e75ffa5d_4_k_cu_8496c805_233834cuda3std6ranges3__45__cpo4swapE - _ZN40_INTERNAL_e75ffa5d_4_k_cu_8496c805_233834cuda3std3__45__cpo4cendE)
_ZN40_INTERNAL_e75ffa5d_4_k_cu_8496c805_233834cuda3std3__45__cpo4cendE:
	.zero		1
	.type		_ZN40_INTERNAL_e75ffa5d_4_k_cu_8496c805_233834cuda3std6ranges3__45__cpo4swapE,@object
	.size		_ZN40_INTERNAL_e75ffa5d_4_k_cu_8496c805_233834cuda3std6ranges3__45__cpo4swapE,(.L_8 - _ZN40_INTERNAL_e75ffa5d_4_k_cu_8496c805_233834cuda3std6ranges3__45__cpo4swapE)
_ZN40_INTERNAL_e75ffa5d_4_k_cu_8496c805_233834cuda3std6ranges3__45__cpo4swapE:
	.zero		1
.L_8:


//--------------------- .nv.constant0._ZN7cutlass13device_kernelINS_4gemm6kernel13GemmUniversalIN4cute5tupleIJiiiiEEENS1_10collective13CollectiveMmaINS1_34MainloopSm90TmaGmmaWarpSpecializedILi4ENS5_IJNS4_1CILi1EEESB_SB_EEENS1_35KernelTmaWarpSpecializedCooperativeEEENS5_IJNSA_ILi256EEESF_NSA_ILi128EEEEEENS_10bfloat16_tENS5_IJlSB_lEEESI_SJ_NS4_8TiledMMAINS4_8MMA_AtomIJNS4_4SM904GMMA28MMA_64x256x16_F32BF16BF16_SSILNSN_5MajorE0ELSP_0ELNSN_7ScaleInE1ELSQ_1EEEEEENS4_6LayoutINS5_IJNSA_ILi2EEESB_SB_EEENS5_IJSB_NSA_ILi0EEESW_EEEEENS5_IJNS4_10UnderscoreESZ_SZ_EEEEENS4_13SM90_TMA_LOADENS4_14ComposedLayoutINS4_7SwizzleILi3ELi4ELi3EEENS4_18smem_ptr_flag_bitsILi16EEENST_INS5_IJNSA_ILi8EEENSA_ILi64EEEEEENS5_IJS19_SB_EEEEEEEvNS4_8identityES12_S1D_vS1E_EENS_8epilogue10collective6detail29Sm90TmaWarpSpecializedAdapterINS1H_15DefaultEpilogueISI_SJ_SJ_NS1G_6thread17LinearCombinationISI_Li1EffLNS1L_9ScaleType4KindE0ELNS_15FloatRoundStyleE2ESI_EENS1_15EpilogueDefaultEEEEEvvEEEEvNT_6ParamsE --------------------------
	.section	.nv.constant0._ZN7cutlass13device_kernelINS_4gemm6kernel13GemmUniversalIN4cute5tupleIJiiiiEEENS1_10collective13CollectiveMmaINS1_34MainloopSm90TmaGmmaWarpSpecializedILi4ENS5_IJNS4_1CILi1EEESB_SB_EEENS1_35KernelTmaWarpSpecializedCooperativeEEENS5_IJNSA_ILi256EEESF_NSA_ILi128EEEEEENS_10bfloat16_tENS5_IJlSB_lEEESI_SJ_NS4_8TiledMMAINS4_8MMA_AtomIJNS4_4SM904GMMA28MMA_64x256x16_F32BF16BF16_SSILNSN_5MajorE0ELSP_0ELNSN_7ScaleInE1ELSQ_1EEEEEENS4_6LayoutINS5_IJNSA_ILi2EEESB_SB_EEENS5_IJSB_NSA_ILi0EEESW_EEEEENS5_IJNS4_10UnderscoreESZ_SZ_EEEEENS4_13SM90_TMA_LOADENS4_14ComposedLayoutINS4_7SwizzleILi3ELi4ELi3EEENS4_18smem_ptr_flag_bitsILi16EEENST_INS5_IJNSA_ILi8EEENSA_ILi64EEEEEENS5_IJS19_SB_EEEEEEEvNS4_8identityES12_S1D_vS1E_EENS_8epilogue10collective6detail29Sm90TmaWarpSpecializedAdapterINS1H_15DefaultEpilogueISI_SJ_SJ_NS1G_6thread17LinearCombinationISI_Li1EffLNS1L_9ScaleType4KindE0ELNS_15FloatRoundStyleE2ESI_EENS1_15EpilogueDefaultEEEEEvvEEEEvNT_6ParamsE,"a",@progbits
	.sectionflags	@""
	.align	4
.nv.constant0._ZN7cutlass13device_kernelINS_4gemm6kernel13GemmUniversalIN4cute5tupleIJiiiiEEENS1_10collective13CollectiveMmaINS1_34MainloopSm90TmaGmmaWarpSpecializedILi4ENS5_IJNS4_1CILi1EEESB_SB_EEENS1_35KernelTmaWarpSpecializedCooperativeEEENS5_IJNSA_ILi256EEESF_NSA_ILi128EEEEEENS_10bfloat16_tENS5_IJlSB_lEEESI_SJ_NS4_8TiledMMAINS4_8MMA_AtomIJNS4_4SM904GMMA28MMA_64x256x16_F32BF16BF16_SSILNSN_5MajorE0ELSP_0ELNSN_7ScaleInE1ELSQ_1EEEEEENS4_6LayoutINS5_IJNSA_ILi2EEESB_SB_EEENS5_IJSB_NSA_ILi0EEESW_EEEEENS5_IJNS4_10UnderscoreESZ_SZ_EEEEENS4_13SM90_TMA_LOADENS4_14ComposedLayoutINS4_7SwizzleILi3ELi4ELi3EEENS4_18smem_ptr_flag_bitsILi16EEENST_INS5_IJNSA_ILi8EEENSA_ILi64EEEEEENS5_IJS19_SB_EEEEEEEvNS4_8identityES12_S1D_vS1E_EENS_8epilogue10collective6detail29Sm90TmaWarpSpecializedAdapterINS1H_15DefaultEpilogueISI_SJ_SJ_NS1G_6thread17LinearCombinationISI_Li1EffLNS1L_9ScaleType4KindE0ELNS_15FloatRoundStyleE2ESI_EENS1_15EpilogueDefaultEEEEEvvEEEEvNT_6ParamsE:
	.zero		1664


//--------------------- SYMBOLS --------------------------

	.type		.nv.reservedSmem.offset0,@object
	.size		.nv.reservedSmem.offset0,0x4
	.type		__assertfail,@function
